//
// Generated by NVIDIA NVVM Compiler
//
// Compiler Build ID: CL-36424714
// Cuda compilation tools, release 13.0, V13.0.88
// Based on NVVM 20.0.0
//

.version 9.0
.target sm_100
.address_size 64

	// .globl	_Z20transformacao_linearPdS_S_iii

.visible .entry _Z20transformacao_linearPdS_S_iii(
	.param .u64 .ptr .align 1 _Z20transformacao_linearPdS_S_iii_param_0,
	.param .u64 .ptr .align 1 _Z20transformacao_linearPdS_S_iii_param_1,
	.param .u64 .ptr .align 1 _Z20transformacao_linearPdS_S_iii_param_2,
	.param .u32 _Z20transformacao_linearPdS_S_iii_param_3,
	.param .u32 _Z20transformacao_linearPdS_S_iii_param_4,
	.param .u32 _Z20transformacao_linearPdS_S_iii_param_5
)
{
	.reg .pred 	%p<13>;
	.reg .b32 	%r<50>;
	.reg .b64 	%rd<43>;
	.reg .b64 	%fd<112>;

	ld.param.u64 	%rd11, [_Z20transformacao_linearPdS_S_iii_param_0];
	ld.param.u64 	%rd12, [_Z20transformacao_linearPdS_S_iii_param_1];
	ld.param.u64 	%rd10, [_Z20transformacao_linearPdS_S_iii_param_2];
	ld.param.u32 	%r27, [_Z20transformacao_linearPdS_S_iii_param_3];
	ld.param.u32 	%r25, [_Z20transformacao_linearPdS_S_iii_param_4];
	ld.param.u32 	%r28, [_Z20transformacao_linearPdS_S_iii_param_5];
	cvta.to.global.u64 	%rd1, %rd12;
	cvta.to.global.u64 	%rd2, %rd11;
	mov.u32 	%r29, %tid.x;
	mov.u32 	%r30, %ntid.x;
	mov.u32 	%r31, %ctaid.x;
	mad.lo.s32 	%r1, %r30, %r31, %r29;
	mov.u32 	%r32, %tid.y;
	mov.u32 	%r33, %ntid.y;
	mov.u32 	%r34, %ctaid.y;
	mad.lo.s32 	%r35, %r33, %r34, %r32;
	setp.ge.s32 	%p1, %r1, %r27;
	setp.ge.s32 	%p2, %r35, %r28;
	or.pred  	%p3, %p1, %p2;
	@%p3 bra 	$L__BB0_15;
	setp.lt.s32 	%p4, %r25, 1;
	mov.f64 	%fd111, 0d0000000000000000;
	@%p4 bra 	$L__BB0_14;
	mul.lo.s32 	%r3, %r25, %r35;
	mul.lo.s32 	%r4, %r25, %r1;
	and.b32  	%r5, %r25, 15;
	setp.lt.u32 	%p5, %r25, 16;
	mov.f64 	%fd111, 0d0000000000000000;
	mov.b32 	%r46, 0;
	@%p5 bra 	$L__BB0_5;
	and.b32  	%r46, %r25, 2147483632;
	neg.s32 	%r44, %r46;
	mul.wide.u32 	%rd13, %r3, 8;
	add.s64 	%rd14, %rd13, %rd2;
	add.s64 	%rd41, %rd14, 64;
	add.s64 	%rd4, %rd1, 64;
	mov.f64 	%fd111, 0d0000000000000000;
	mov.u32 	%r43, %r4;
$L__BB0_4:
	.pragma "nounroll";
	mul.wide.s32 	%rd15, %r43, 8;
	add.s64 	%rd16, %rd4, %rd15;
	ld.global.f64 	%fd18, [%rd41+-64];
	ld.global.f64 	%fd19, [%rd16+-64];
	fma.rn.f64 	%fd20, %fd18, %fd19, %fd111;
	ld.global.f64 	%fd21, [%rd41+-56];
	ld.global.f64 	%fd22, [%rd16+-56];
	fma.rn.f64 	%fd23, %fd21, %fd22, %fd20;
	ld.global.f64 	%fd24, [%rd41+-48];
	ld.global.f64 	%fd25, [%rd16+-48];
	fma.rn.f64 	%fd26, %fd24, %fd25, %fd23;
	ld.global.f64 	%fd27, [%rd41+-40];
	ld.global.f64 	%fd28, [%rd16+-40];
	fma.rn.f64 	%fd29, %fd27, %fd28, %fd26;
	ld.global.f64 	%fd30, [%rd41+-32];
	ld.global.f64 	%fd31, [%rd16+-32];
	fma.rn.f64 	%fd32, %fd30, %fd31, %fd29;
	ld.global.f64 	%fd33, [%rd41+-24];
	ld.global.f64 	%fd34, [%rd16+-24];
	fma.rn.f64 	%fd35, %fd33, %fd34, %fd32;
	ld.global.f64 	%fd36, [%rd41+-16];
	ld.global.f64 	%fd37, [%rd16+-16];
	fma.rn.f64 	%fd38, %fd36, %fd37, %fd35;
	ld.global.f64 	%fd39, [%rd41+-8];
	ld.global.f64 	%fd40, [%rd16+-8];
	fma.rn.f64 	%fd41, %fd39, %fd40, %fd38;
	ld.global.f64 	%fd42, [%rd41];
	ld.global.f64 	%fd43, [%rd16];
	fma.rn.f64 	%fd44, %fd42, %fd43, %fd41;
	ld.global.f64 	%fd45, [%rd41+8];
	ld.global.f64 	%fd46, [%rd16+8];
	fma.rn.f64 	%fd47, %fd45, %fd46, %fd44;
	ld.global.f64 	%fd48, [%rd41+16];
	ld.global.f64 	%fd49, [%rd16+16];
	fma.rn.f64 	%fd50, %fd48, %fd49, %fd47;
	ld.global.f64 	%fd51, [%rd41+24];
	ld.global.f64 	%fd52, [%rd16+24];
	fma.rn.f64 	%fd53, %fd51, %fd52, %fd50;
	ld.global.f64 	%fd54, [%rd41+32];
	ld.global.f64 	%fd55, [%rd16+32];
	fma.rn.f64 	%fd56, %fd54, %fd55, %fd53;
	ld.global.f64 	%fd57, [%rd41+40];
	ld.global.f64 	%fd58, [%rd16+40];
	fma.rn.f64 	%fd59, %fd57, %fd58, %fd56;
	ld.global.f64 	%fd60, [%rd41+48];
	ld.global.f64 	%fd61, [%rd16+48];
	fma.rn.f64 	%fd62, %fd60, %fd61, %fd59;
	ld.global.f64 	%fd63, [%rd41+56];
	ld.global.f64 	%fd64, [%rd16+56];
	fma.rn.f64 	%fd111, %fd63, %fd64, %fd62;
	add.s32 	%r44, %r44, 16;
	add.s64 	%rd41, %rd41, 128;
	add.s32 	%r43, %r43, 16;
	setp.ne.s32 	%p6, %r44, 0;
	@%p6 bra 	$L__BB0_4;
$L__BB0_5:
	setp.eq.s32 	%p7, %r5, 0;
	@%p7 bra 	$L__BB0_14;
	and.b32  	%r13, %r25, 7;
	setp.lt.u32 	%p8, %r5, 8;
	@%p8 bra 	$L__BB0_8;
	add.s32 	%r37, %r46, %r3;
	mul.wide.u32 	%rd17, %r37, 8;
	add.s64 	%rd18, %rd2, %rd17;
	ld.global.f64 	%fd66, [%rd18];
	add.s32 	%r38, %r46, %r4;
	mul.wide.s32 	%rd19, %r38, 8;
	add.s64 	%rd20, %rd1, %rd19;
	ld.global.f64 	%fd67, [%rd20];
	fma.rn.f64 	%fd68, %fd66, %fd67, %fd111;
	cvt.u64.u32 	%rd21, %r3;
	cvt.u64.u32 	%rd22, %r46;
	add.s64 	%rd23, %rd22, %rd21;
	shl.b64 	%rd24, %rd23, 3;
	add.s64 	%rd25, %rd2, %rd24;
	ld.global.f64 	%fd69, [%rd25+8];
	ld.global.f64 	%fd70, [%rd20+8];
	fma.rn.f64 	%fd71, %fd69, %fd70, %fd68;
	ld.global.f64 	%fd72, [%rd25+16];
	ld.global.f64 	%fd73, [%rd20+16];
	fma.rn.f64 	%fd74, %fd72, %fd73, %fd71;
	ld.global.f64 	%fd75, [%rd25+24];
	ld.global.f64 	%fd76, [%rd20+24];
	fma.rn.f64 	%fd77, %fd75, %fd76, %fd74;
	ld.global.f64 	%fd78, [%rd25+32];
	ld.global.f64 	%fd79, [%rd20+32];
	fma.rn.f64 	%fd80, %fd78, %fd79, %fd77;
	ld.global.f64 	%fd81, [%rd25+40];
	ld.global.f64 	%fd82, [%rd20+40];
	fma.rn.f64 	%fd83, %fd81, %fd82, %fd80;
	ld.global.f64 	%fd84, [%rd25+48];
	ld.global.f64 	%fd85, [%rd20+48];
	fma.rn.f64 	%fd86, %fd84, %fd85, %fd83;
	ld.global.f64 	%fd87, [%rd25+56];
	ld.global.f64 	%fd88, [%rd20+56];
	fma.rn.f64 	%fd111, %fd87, %fd88, %fd86;
	add.s32 	%r46, %r46, 8;
$L__BB0_8:
	setp.eq.s32 	%p9, %r13, 0;
	@%p9 bra 	$L__BB0_14;
	and.b32  	%r16, %r25, 3;
	setp.lt.u32 	%p10, %r13, 4;
	@%p10 bra 	$L__BB0_11;
	add.s32 	%r39, %r46, %r3;
	mul.wide.u32 	%rd26, %r39, 8;
	add.s64 	%rd27, %rd2, %rd26;
	ld.global.f64 	%fd90, [%rd27];
	add.s32 	%r40, %r46, %r4;
	mul.wide.s32 	%rd28, %r40, 8;
	add.s64 	%rd29, %rd1, %rd28;
	ld.global.f64 	%fd91, [%rd29];
	fma.rn.f64 	%fd92, %fd90, %fd91, %fd111;
	cvt.u64.u32 	%rd30, %r3;
	cvt.u64.u32 	%rd31, %r46;
	add.s64 	%rd32, %rd31, %rd30;
	shl.b64 	%rd33, %rd32, 3;
	add.s64 	%rd34, %rd2, %rd33;
	ld.global.f64 	%fd93, [%rd34+8];
	ld.global.f64 	%fd94, [%rd29+8];
	fma.rn.f64 	%fd95, %fd93, %fd94, %fd92;
	ld.global.f64 	%fd96, [%rd34+16];
	ld.global.f64 	%fd97, [%rd29+16];
	fma.rn.f64 	%fd98, %fd96, %fd97, %fd95;
	ld.global.f64 	%fd99, [%rd34+24];
	ld.global.f64 	%fd100, [%rd29+24];
	fma.rn.f64 	%fd111, %fd99, %fd100, %fd98;
	add.s32 	%r46, %r46, 4;
$L__BB0_11:
	setp.eq.s32 	%p11, %r16, 0;
	@%p11 bra 	$L__BB0_14;
	add.s32 	%r49, %r46, %r4;
	add.s32 	%r41, %r46, %r3;
	mul.wide.u32 	%rd35, %r41, 8;
	add.s64 	%rd42, %rd2, %rd35;
	neg.s32 	%r48, %r16;
$L__BB0_13:
	.pragma "nounroll";
	mul.wide.s32 	%rd36, %r49, 8;
	add.s64 	%rd37, %rd1, %rd36;
	ld.global.f64 	%fd101, [%rd42];
	ld.global.f64 	%fd102, [%rd37];
	fma.rn.f64 	%fd111, %fd101, %fd102, %fd111;
	add.s32 	%r49, %r49, 1;
	add.s64 	%rd42, %rd42, 8;
	add.s32 	%r48, %r48, 1;
	setp.ne.s32 	%p12, %r48, 0;
	@%p12 bra 	$L__BB0_13;
$L__BB0_14:
	mad.lo.s32 	%r42, %r28, %r1, %r35;
	cvta.to.global.u64 	%rd38, %rd10;
	mul.wide.s32 	%rd39, %r42, 8;
	add.s64 	%rd40, %rd38, %rd39;
	st.global.f64 	[%rd40], %fd111;
$L__BB0_15:
	ret;

}
	// .globl	_Z8transporPdS_ii
.visible .entry _Z8transporPdS_ii(
	.param .u64 .ptr .align 1 _Z8transporPdS_ii_param_0,
	.param .u64 .ptr .align 1 _Z8transporPdS_ii_param_1,
	.param .u32 _Z8transporPdS_ii_param_2,
	.param .u32 _Z8transporPdS_ii_param_3
)
{
	.reg .pred 	%p<4>;
	.reg .b32 	%r<15>;
	.reg .b64 	%rd<9>;
	.reg .b64 	%fd<2>;

	ld.param.u64 	%rd1, [_Z8transporPdS_ii_param_0];
	ld.param.u64 	%rd2, [_Z8transporPdS_ii_param_1];
	ld.param.u32 	%r3, [_Z8transporPdS_ii_param_2];
	ld.param.u32 	%r5, [_Z8transporPdS_ii_param_3];
	mov.u32 	%r6, %tid.x;
	mov.u32 	%r7, %ntid.x;
	mov.u32 	%r8, %ctaid.x;
	mad.lo.s32 	%r1, %r7, %r8, %r6;
	mov.u32 	%r9, %tid.y;
	mov.u32 	%r10, %ntid.y;
	mov.u32 	%r11, %ctaid.y;
	mad.lo.s32 	%r12, %r10, %r11, %r9;
	setp.ge.s32 	%p1, %r1, %r3;
	setp.ge.s32 	%p2, %r12, %r5;
	or.pred  	%p3, %p1, %p2;
	@%p3 bra 	$L__BB1_2;
	cvta.to.global.u64 	%rd3, %rd1;
	cvta.to.global.u64 	%rd4, %rd2;
	mad.lo.s32 	%r13, %r5, %r1, %r12;
	mul.wide.s32 	%rd5, %r13, 8;
	add.s64 	%rd6, %rd3, %rd5;
	ld.global.f64 	%fd1, [%rd6];
	mad.lo.s32 	%r14, %r3, %r12, %r1;
	mul.wide.s32 	%rd7, %r14, 8;
	add.s64 	%rd8, %rd4, %rd7;
	st.global.f64 	[%rd8], %fd1;
$L__BB1_2:
	ret;

}
	// .globl	_Z19multiplica_matrizesPdS_S_iiid
.visible .entry _Z19multiplica_matrizesPdS_S_iiid(
	.param .u64 .ptr .align 1 _Z19multiplica_matrizesPdS_S_iiid_param_0,
	.param .u64 .ptr .align 1 _Z19multiplica_matrizesPdS_S_iiid_param_1,
	.param .u64 .ptr .align 1 _Z19multiplica_matrizesPdS_S_iiid_param_2,
	.param .u32 _Z19multiplica_matrizesPdS_S_iiid_param_3,
	.param .u32 _Z19multiplica_matrizesPdS_S_iiid_param_4,
	.param .u32 _Z19multiplica_matrizesPdS_S_iiid_param_5,
	.param .f64 _Z19multiplica_matrizesPdS_S_iiid_param_6
)
{
	.reg .pred 	%p<14>;
	.reg .b32 	%r<44>;
	.reg .b64 	%rd<56>;
	.reg .b64 	%fd<70>;

	ld.param.u64 	%rd7, [_Z19multiplica_matrizesPdS_S_iiid_param_0];
	ld.param.u64 	%rd8, [_Z19multiplica_matrizesPdS_S_iiid_param_1];
	ld.param.u64 	%rd9, [_Z19multiplica_matrizesPdS_S_iiid_param_2];
	ld.param.u32 	%r20, [_Z19multiplica_matrizesPdS_S_iiid_param_3];
	ld.param.u32 	%r18, [_Z19multiplica_matrizesPdS_S_iiid_param_4];
	ld.param.u32 	%r19, [_Z19multiplica_matrizesPdS_S_iiid_param_5];
	ld.param.f64 	%fd13, [_Z19multiplica_matrizesPdS_S_iiid_param_6];
	cvta.to.global.u64 	%rd1, %rd8;
	cvta.to.global.u64 	%rd2, %rd7;
	cvta.to.global.u64 	%rd3, %rd9;
	mov.u32 	%r22, %tid.x;
	mov.u32 	%r23, %ntid.x;
	mov.u32 	%r24, %ctaid.x;
	mad.lo.s32 	%r1, %r23, %r24, %r22;
	mov.u32 	%r25, %tid.y;
	mov.u32 	%r26, %ntid.y;
	mov.u32 	%r27, %ctaid.y;
	mad.lo.s32 	%r28, %r26, %r27, %r25;
	setp.ge.s32 	%p1, %r1, %r18;
	setp.ge.s32 	%p2, %r28, %r20;
	or.pred  	%p3, %p1, %p2;
	@%p3 bra 	$L__BB2_16;
	setp.gt.s32 	%p4, %r1, %r28;
	@%p4 bra 	$L__BB2_15;
	setp.lt.s32 	%p5, %r19, 1;
	mov.f64 	%fd69, 0d0000000000000000;
	@%p5 bra 	$L__BB2_14;
	mul.lo.s32 	%r3, %r19, %r28;
	and.b32  	%r4, %r19, 7;
	setp.lt.u32 	%p6, %r19, 8;
	mov.f64 	%fd69, 0d0000000000000000;
	mov.b32 	%r42, 0;
	@%p6 bra 	$L__BB2_6;
	and.b32  	%r42, %r19, 2147483640;
	neg.s32 	%r40, %r42;
	shl.b32 	%r7, %r18, 3;
	mul.wide.u32 	%rd10, %r3, 8;
	add.s64 	%rd11, %rd10, %rd2;
	add.s64 	%rd55, %rd11, 32;
	mov.f64 	%fd69, 0d0000000000000000;
	mul.wide.s32 	%rd14, %r18, 8;
	mov.u32 	%r39, %r1;
$L__BB2_5:
	.pragma "nounroll";
	ld.global.f64 	%fd18, [%rd55+-32];
	mul.wide.s32 	%rd12, %r39, 8;
	add.s64 	%rd13, %rd1, %rd12;
	ld.global.f64 	%fd19, [%rd13];
	fma.rn.f64 	%fd20, %fd18, %fd19, %fd69;
	ld.global.f64 	%fd21, [%rd55+-24];
	add.s64 	%rd15, %rd13, %rd14;
	ld.global.f64 	%fd22, [%rd15];
	fma.rn.f64 	%fd23, %fd21, %fd22, %fd20;
	ld.global.f64 	%fd24, [%rd55+-16];
	add.s64 	%rd16, %rd15, %rd14;
	ld.global.f64 	%fd25, [%rd16];
	fma.rn.f64 	%fd26, %fd24, %fd25, %fd23;
	ld.global.f64 	%fd27, [%rd55+-8];
	add.s64 	%rd17, %rd16, %rd14;
	ld.global.f64 	%fd28, [%rd17];
	fma.rn.f64 	%fd29, %fd27, %fd28, %fd26;
	ld.global.f64 	%fd30, [%rd55];
	add.s64 	%rd18, %rd17, %rd14;
	ld.global.f64 	%fd31, [%rd18];
	fma.rn.f64 	%fd32, %fd30, %fd31, %fd29;
	ld.global.f64 	%fd33, [%rd55+8];
	add.s64 	%rd19, %rd18, %rd14;
	ld.global.f64 	%fd34, [%rd19];
	fma.rn.f64 	%fd35, %fd33, %fd34, %fd32;
	ld.global.f64 	%fd36, [%rd55+16];
	add.s64 	%rd20, %rd19, %rd14;
	ld.global.f64 	%fd37, [%rd20];
	fma.rn.f64 	%fd38, %fd36, %fd37, %fd35;
	ld.global.f64 	%fd39, [%rd55+24];
	add.s64 	%rd21, %rd20, %rd14;
	ld.global.f64 	%fd40, [%rd21];
	fma.rn.f64 	%fd69, %fd39, %fd40, %fd38;
	add.s32 	%r40, %r40, 8;
	add.s32 	%r39, %r39, %r7;
	add.s64 	%rd55, %rd55, 64;
	setp.ne.s32 	%p7, %r40, 0;
	@%p7 bra 	$L__BB2_5;
$L__BB2_6:
	setp.eq.s32 	%p8, %r4, 0;
	@%p8 bra 	$L__BB2_14;
	and.b32  	%r13, %r19, 3;
	setp.lt.u32 	%p9, %r4, 4;
	@%p9 bra 	$L__BB2_9;
	add.s32 	%r30, %r42, %r3;
	mul.wide.u32 	%rd22, %r30, 8;
	add.s64 	%rd23, %rd2, %rd22;
	ld.global.f64 	%fd42, [%rd23];
	mad.lo.s32 	%r31, %r42, %r18, %r1;
	mul.wide.s32 	%rd24, %r31, 8;
	add.s64 	%rd25, %rd1, %rd24;
	ld.global.f64 	%fd43, [%rd25];
	fma.rn.f64 	%fd44, %fd42, %fd43, %fd69;
	cvt.u64.u32 	%rd26, %r3;
	cvt.u64.u32 	%rd27, %r42;
	add.s64 	%rd28, %rd27, %rd26;
	shl.b64 	%rd29, %rd28, 3;
	add.s64 	%rd30, %rd2, %rd29;
	ld.global.f64 	%fd45, [%rd30+8];
	mul.wide.s32 	%rd31, %r18, 8;
	add.s64 	%rd32, %rd25, %rd31;
	ld.global.f64 	%fd46, [%rd32];
	fma.rn.f64 	%fd47, %fd45, %fd46, %fd44;
	ld.global.f64 	%fd48, [%rd30+16];
	add.s64 	%rd33, %rd32, %rd31;
	ld.global.f64 	%fd49, [%rd33];
	fma.rn.f64 	%fd50, %fd48, %fd49, %fd47;
	ld.global.f64 	%fd51, [%rd30+24];
	add.s64 	%rd34, %rd33, %rd31;
	ld.global.f64 	%fd52, [%rd34];
	fma.rn.f64 	%fd69, %fd51, %fd52, %fd50;
	add.s32 	%r42, %r42, 4;
$L__BB2_9:
	setp.eq.s32 	%p10, %r13, 0;
	@%p10 bra 	$L__BB2_14;
	setp.eq.s32 	%p11, %r13, 1;
	@%p11 bra 	$L__BB2_12;
	add.s32 	%r32, %r42, %r3;
	mul.wide.u32 	%rd35, %r32, 8;
	add.s64 	%rd36, %rd2, %rd35;
	ld.global.f64 	%fd54, [%rd36];
	mad.lo.s32 	%r33, %r42, %r18, %r1;
	mul.wide.s32 	%rd37, %r33, 8;
	add.s64 	%rd38, %rd1, %rd37;
	ld.global.f64 	%fd55, [%rd38];
	fma.rn.f64 	%fd56, %fd54, %fd55, %fd69;
	cvt.u64.u32 	%rd39, %r3;
	cvt.u64.u32 	%rd40, %r42;
	add.s64 	%rd41, %rd40, %rd39;
	shl.b64 	%rd42, %rd41, 3;
	add.s64 	%rd43, %rd2, %rd42;
	ld.global.f64 	%fd57, [%rd43+8];
	mul.wide.s32 	%rd44, %r18, 8;
	add.s64 	%rd45, %rd38, %rd44;
	ld.global.f64 	%fd58, [%rd45];
	fma.rn.f64 	%fd69, %fd57, %fd58, %fd56;
	add.s32 	%r42, %r42, 2;
$L__BB2_12:
	and.b32  	%r34, %r19, 1;
	setp.eq.b32 	%p12, %r34, 1;
	not.pred 	%p13, %p12;
	@%p13 bra 	$L__BB2_14;
	add.s32 	%r35, %r42, %r3;
	mul.wide.u32 	%rd46, %r35, 8;
	add.s64 	%rd47, %rd2, %rd46;
	ld.global.f64 	%fd59, [%rd47];
	mad.lo.s32 	%r36, %r42, %r18, %r1;
	mul.wide.s32 	%rd48, %r36, 8;
	add.s64 	%rd49, %rd1, %rd48;
	ld.global.f64 	%fd60, [%rd49];
	fma.rn.f64 	%fd69, %fd59, %fd60, %fd69;
$L__BB2_14:
	div.rn.f64 	%fd61, %fd69, %fd13;
	mad.lo.s32 	%r37, %r18, %r28, %r1;
	mul.wide.s32 	%rd50, %r37, 8;
	add.s64 	%rd51, %rd3, %rd50;
	st.global.f64 	[%rd51], %fd61;
	bra.uni 	$L__BB2_16;
$L__BB2_15:
	mad.lo.s32 	%r38, %r18, %r28, %r1;
	mul.wide.s32 	%rd52, %r38, 8;
	add.s64 	%rd53, %rd3, %rd52;
	mov.b64 	%rd54, -4503599627370496;
	st.global.u64 	[%rd53], %rd54;
$L__BB2_16:
	ret;

}
	// .globl	_Z7softmaxPdii
.visible .entry _Z7softmaxPdii(
	.param .u64 .ptr .align 1 _Z7softmaxPdii_param_0,
	.param .u32 _Z7softmaxPdii_param_1,
	.param .u32 _Z7softmaxPdii_param_2
)
{
	.reg .pred 	%p<36>;
	.reg .b32 	%r<125>;
	.reg .b32 	%f<13>;
	.reg .b64 	%rd<13>;
	.reg .b64 	%fd<182>;

	ld.param.u64 	%rd7, [_Z7softmaxPdii_param_0];
	ld.param.u32 	%r37, [_Z7softmaxPdii_param_1];
	ld.param.u32 	%r36, [_Z7softmaxPdii_param_2];
	cvta.to.global.u64 	%rd1, %rd7;
	mov.u32 	%r38, %tid.x;
	mov.u32 	%r39, %ntid.x;
	mov.u32 	%r40, %ctaid.x;
	mad.lo.s32 	%r1, %r39, %r40, %r38;
	setp.ge.s32 	%p1, %r1, %r37;
	@%p1 bra 	$L__BB3_42;
	setp.lt.s32 	%p2, %r36, 1;
	mov.f64 	%fd173, 0d0000000000000000;
	@%p2 bra 	$L__BB3_21;
	mul.lo.s32 	%r2, %r36, %r1;
	setp.eq.s32 	%p3, %r36, 1;
	mov.f64 	%fd173, 0d0000000000000000;
	mov.b32 	%r119, 0;
	@%p3 bra 	$L__BB3_15;
	and.b32  	%r119, %r36, 2147483646;
	neg.s32 	%r121, %r119;
	add.s64 	%rd2, %rd1, 8;
	mov.f64 	%fd173, 0d0000000000000000;
	mov.u32 	%r120, %r2;
$L__BB3_4:
	mul.wide.s32 	%rd8, %r120, 8;
	add.s64 	%rd4, %rd2, %rd8;
	ld.global.f64 	%fd11, [%rd4+-8];
	setp.eq.f64 	%p4, %fd11, 0dFFF0000000000000;
	@%p4 bra 	$L__BB3_9;
	fma.rn.f64 	%fd50, %fd11, 0d3FF71547652B82FE, 0d4338000000000000;
	{
	.reg .b32 %temp; 
	mov.b64 	{%r14, %temp}, %fd50;
	}
	mov.f64 	%fd51, 0dC338000000000000;
	add.rn.f64 	%fd52, %fd50, %fd51;
	fma.rn.f64 	%fd53, %fd52, 0dBFE62E42FEFA39EF, %fd11;
	fma.rn.f64 	%fd54, %fd52, 0dBC7ABC9E3B39803F, %fd53;
	fma.rn.f64 	%fd55, %fd54, 0d3E5ADE1569CE2BDF, 0d3E928AF3FCA213EA;
	fma.rn.f64 	%fd56, %fd55, %fd54, 0d3EC71DEE62401315;
	fma.rn.f64 	%fd57, %fd56, %fd54, 0d3EFA01997C89EB71;
	fma.rn.f64 	%fd58, %fd57, %fd54, 0d3F2A01A014761F65;
	fma.rn.f64 	%fd59, %fd58, %fd54, 0d3F56C16C1852B7AF;
	fma.rn.f64 	%fd60, %fd59, %fd54, 0d3F81111111122322;
	fma.rn.f64 	%fd61, %fd60, %fd54, 0d3FA55555555502A1;
	fma.rn.f64 	%fd62, %fd61, %fd54, 0d3FC5555555555511;
	fma.rn.f64 	%fd63, %fd62, %fd54, 0d3FE000000000000B;
	fma.rn.f64 	%fd64, %fd63, %fd54, 0d3FF0000000000000;
	fma.rn.f64 	%fd65, %fd64, %fd54, 0d3FF0000000000000;
	{
	.reg .b32 %temp; 
	mov.b64 	{%r15, %temp}, %fd65;
	}
	{
	.reg .b32 %temp; 
	mov.b64 	{%temp, %r16}, %fd65;
	}
	shl.b32 	%r42, %r14, 20;
	add.s32 	%r43, %r42, %r16;
	mov.b64 	%fd172, {%r15, %r43};
	{
	.reg .b32 %temp; 
	mov.b64 	{%temp, %r44}, %fd11;
	}
	mov.b32 	%f7, %r44;
	abs.f32 	%f2, %f7;
	setp.lt.f32 	%p5, %f2, 0f4086232B;
	@%p5 bra 	$L__BB3_8;
	setp.lt.f64 	%p6, %fd11, 0d0000000000000000;
	add.f64 	%fd66, %fd11, 0d7FF0000000000000;
	selp.f64 	%fd172, 0d0000000000000000, %fd66, %p6;
	setp.geu.f32 	%p7, %f2, 0f40874800;
	@%p7 bra 	$L__BB3_8;
	shr.u32 	%r45, %r14, 31;
	add.s32 	%r46, %r14, %r45;
	shr.s32 	%r47, %r46, 1;
	shl.b32 	%r48, %r47, 20;
	add.s32 	%r49, %r16, %r48;
	mov.b64 	%fd67, {%r15, %r49};
	sub.s32 	%r50, %r14, %r47;
	shl.b32 	%r51, %r50, 20;
	add.s32 	%r52, %r51, 1072693248;
	mov.b32 	%r53, 0;
	mov.b64 	%fd68, {%r53, %r52};
	mul.f64 	%fd172, %fd68, %fd67;
$L__BB3_8:
	add.f64 	%fd173, %fd173, %fd172;
$L__BB3_9:
	ld.global.f64 	%fd18, [%rd4];
	setp.eq.f64 	%p8, %fd18, 0dFFF0000000000000;
	@%p8 bra 	$L__BB3_14;
	fma.rn.f64 	%fd69, %fd18, 0d3FF71547652B82FE, 0d4338000000000000;
	{
	.reg .b32 %temp; 
	mov.b64 	{%r17, %temp}, %fd69;
	}
	mov.f64 	%fd70, 0dC338000000000000;
	add.rn.f64 	%fd71, %fd69, %fd70;
	fma.rn.f64 	%fd72, %fd71, 0dBFE62E42FEFA39EF, %fd18;
	fma.rn.f64 	%fd73, %fd71, 0dBC7ABC9E3B39803F, %fd72;
	fma.rn.f64 	%fd74, %fd73, 0d3E5ADE1569CE2BDF, 0d3E928AF3FCA213EA;
	fma.rn.f64 	%fd75, %fd74, %fd73, 0d3EC71DEE62401315;
	fma.rn.f64 	%fd76, %fd75, %fd73, 0d3EFA01997C89EB71;
	fma.rn.f64 	%fd77, %fd76, %fd73, 0d3F2A01A014761F65;
	fma.rn.f64 	%fd78, %fd77, %fd73, 0d3F56C16C1852B7AF;
	fma.rn.f64 	%fd79, %fd78, %fd73, 0d3F81111111122322;
	fma.rn.f64 	%fd80, %fd79, %fd73, 0d3FA55555555502A1;
	fma.rn.f64 	%fd81, %fd80, %fd73, 0d3FC5555555555511;
	fma.rn.f64 	%fd82, %fd81, %fd73, 0d3FE000000000000B;
	fma.rn.f64 	%fd83, %fd82, %fd73, 0d3FF0000000000000;
	fma.rn.f64 	%fd84, %fd83, %fd73, 0d3FF0000000000000;
	{
	.reg .b32 %temp; 
	mov.b64 	{%r18, %temp}, %fd84;
	}
	{
	.reg .b32 %temp; 
	mov.b64 	{%temp, %r19}, %fd84;
	}
	shl.b32 	%r54, %r17, 20;
	add.s32 	%r55, %r54, %r19;
	mov.b64 	%fd174, {%r18, %r55};
	{
	.reg .b32 %temp; 
	mov.b64 	{%temp, %r56}, %fd18;
	}
	mov.b32 	%f8, %r56;
	abs.f32 	%f3, %f8;
	setp.lt.f32 	%p9, %f3, 0f4086232B;
	@%p9 bra 	$L__BB3_13;
	setp.lt.f64 	%p10, %fd18, 0d0000000000000000;
	add.f64 	%fd85, %fd18, 0d7FF0000000000000;
	selp.f64 	%fd174, 0d0000000000000000, %fd85, %p10;
	setp.geu.f32 	%p11, %f3, 0f40874800;
	@%p11 bra 	$L__BB3_13;
	shr.u32 	%r57, %r17, 31;
	add.s32 	%r58, %r17, %r57;
	shr.s32 	%r59, %r58, 1;
	shl.b32 	%r60, %r59, 20;
	add.s32 	%r61, %r19, %r60;
	mov.b64 	%fd86, {%r18, %r61};
	sub.s32 	%r62, %r17, %r59;
	shl.b32 	%r63, %r62, 20;
	add.s32 	%r64, %r63, 1072693248;
	mov.b32 	%r65, 0;
	mov.b64 	%fd87, {%r65, %r64};
	mul.f64 	%fd174, %fd87, %fd86;
$L__BB3_13:
	add.f64 	%fd173, %fd173, %fd174;
$L__BB3_14:
	add.s32 	%r121, %r121, 2;
	add.s32 	%r120, %r120, 2;
	setp.eq.s32 	%p12, %r121, 0;
	@%p12 bra 	$L__BB3_15;
	bra.uni 	$L__BB3_4;
$L__BB3_15:
	and.b32  	%r66, %r36, 1;
	setp.eq.b32 	%p13, %r66, 1;
	not.pred 	%p14, %p13;
	@%p14 bra 	$L__BB3_21;
	add.s32 	%r67, %r119, %r2;
	mul.wide.s32 	%rd9, %r67, 8;
	add.s64 	%rd10, %rd1, %rd9;
	ld.global.f64 	%fd3, [%rd10];
	setp.eq.f64 	%p15, %fd3, 0dFFF0000000000000;
	@%p15 bra 	$L__BB3_21;
	fma.rn.f64 	%fd88, %fd3, 0d3FF71547652B82FE, 0d4338000000000000;
	{
	.reg .b32 %temp; 
	mov.b64 	{%r6, %temp}, %fd88;
	}
	mov.f64 	%fd89, 0dC338000000000000;
	add.rn.f64 	%fd90, %fd88, %fd89;
	fma.rn.f64 	%fd91, %fd90, 0dBFE62E42FEFA39EF, %fd3;
	fma.rn.f64 	%fd92, %fd90, 0dBC7ABC9E3B39803F, %fd91;
	fma.rn.f64 	%fd93, %fd92, 0d3E5ADE1569CE2BDF, 0d3E928AF3FCA213EA;
	fma.rn.f64 	%fd94, %fd93, %fd92, 0d3EC71DEE62401315;
	fma.rn.f64 	%fd95, %fd94, %fd92, 0d3EFA01997C89EB71;
	fma.rn.f64 	%fd96, %fd95, %fd92, 0d3F2A01A014761F65;
	fma.rn.f64 	%fd97, %fd96, %fd92, 0d3F56C16C1852B7AF;
	fma.rn.f64 	%fd98, %fd97, %fd92, 0d3F81111111122322;
	fma.rn.f64 	%fd99, %fd98, %fd92, 0d3FA55555555502A1;
	fma.rn.f64 	%fd100, %fd99, %fd92, 0d3FC5555555555511;
	fma.rn.f64 	%fd101, %fd100, %fd92, 0d3FE000000000000B;
	fma.rn.f64 	%fd102, %fd101, %fd92, 0d3FF0000000000000;
	fma.rn.f64 	%fd103, %fd102, %fd92, 0d3FF0000000000000;
	{
	.reg .b32 %temp; 
	mov.b64 	{%r7, %temp}, %fd103;
	}
	{
	.reg .b32 %temp; 
	mov.b64 	{%temp, %r8}, %fd103;
	}
	shl.b32 	%r68, %r6, 20;
	add.s32 	%r69, %r68, %r8;
	mov.b64 	%fd169, {%r7, %r69};
	{
	.reg .b32 %temp; 
	mov.b64 	{%temp, %r70}, %fd3;
	}
	mov.b32 	%f9, %r70;
	abs.f32 	%f1, %f9;
	setp.lt.f32 	%p16, %f1, 0f4086232B;
	@%p16 bra 	$L__BB3_20;
	setp.lt.f64 	%p17, %fd3, 0d0000000000000000;
	add.f64 	%fd104, %fd3, 0d7FF0000000000000;
	selp.f64 	%fd169, 0d0000000000000000, %fd104, %p17;
	setp.geu.f32 	%p18, %f1, 0f40874800;
	@%p18 bra 	$L__BB3_20;
	shr.u32 	%r71, %r6, 31;
	add.s32 	%r72, %r6, %r71;
	shr.s32 	%r73, %r72, 1;
	shl.b32 	%r74, %r73, 20;
	add.s32 	%r75, %r8, %r74;
	mov.b64 	%fd105, {%r7, %r75};
	sub.s32 	%r76, %r6, %r73;
	shl.b32 	%r77, %r76, 20;
	add.s32 	%r78, %r77, 1072693248;
	mov.b32 	%r79, 0;
	mov.b64 	%fd106, {%r79, %r78};
	mul.f64 	%fd169, %fd106, %fd105;
$L__BB3_20:
	add.f64 	%fd173, %fd173, %fd169;
$L__BB3_21:
	setp.lt.s32 	%p19, %r36, 1;
	@%p19 bra 	$L__BB3_42;
	mul.lo.s32 	%r9, %r36, %r1;
	setp.eq.s32 	%p20, %r36, 1;
	mov.b32 	%r124, 0;
	@%p20 bra 	$L__BB3_35;
	and.b32  	%r124, %r36, 2147483646;
	neg.s32 	%r123, %r124;
	add.s64 	%rd3, %rd1, 8;
	mov.u32 	%r122, %r9;
$L__BB3_24:
	mul.wide.s32 	%rd11, %r122, 8;
	add.s64 	%rd5, %rd3, %rd11;
	ld.global.f64 	%fd25, [%rd5+-8];
	setp.eq.f64 	%p21, %fd25, 0dFFF0000000000000;
	mov.f64 	%fd177, 0d0000000000000000;
	@%p21 bra 	$L__BB3_29;
	fma.rn.f64 	%fd108, %fd25, 0d3FF71547652B82FE, 0d4338000000000000;
	{
	.reg .b32 %temp; 
	mov.b64 	{%r24, %temp}, %fd108;
	}
	mov.f64 	%fd109, 0dC338000000000000;
	add.rn.f64 	%fd110, %fd108, %fd109;
	fma.rn.f64 	%fd111, %fd110, 0dBFE62E42FEFA39EF, %fd25;
	fma.rn.f64 	%fd112, %fd110, 0dBC7ABC9E3B39803F, %fd111;
	fma.rn.f64 	%fd113, %fd112, 0d3E5ADE1569CE2BDF, 0d3E928AF3FCA213EA;
	fma.rn.f64 	%fd114, %fd113, %fd112, 0d3EC71DEE62401315;
	fma.rn.f64 	%fd115, %fd114, %fd112, 0d3EFA01997C89EB71;
	fma.rn.f64 	%fd116, %fd115, %fd112, 0d3F2A01A014761F65;
	fma.rn.f64 	%fd117, %fd116, %fd112, 0d3F56C16C1852B7AF;
	fma.rn.f64 	%fd118, %fd117, %fd112, 0d3F81111111122322;
	fma.rn.f64 	%fd119, %fd118, %fd112, 0d3FA55555555502A1;
	fma.rn.f64 	%fd120, %fd119, %fd112, 0d3FC5555555555511;
	fma.rn.f64 	%fd121, %fd120, %fd112, 0d3FE000000000000B;
	fma.rn.f64 	%fd122, %fd121, %fd112, 0d3FF0000000000000;
	fma.rn.f64 	%fd123, %fd122, %fd112, 0d3FF0000000000000;
	{
	.reg .b32 %temp; 
	mov.b64 	{%r25, %temp}, %fd123;
	}
	{
	.reg .b32 %temp; 
	mov.b64 	{%temp, %r26}, %fd123;
	}
	shl.b32 	%r81, %r24, 20;
	add.s32 	%r82, %r81, %r26;
	mov.b64 	%fd176, {%r25, %r82};
	{
	.reg .b32 %temp; 
	mov.b64 	{%temp, %r83}, %fd25;
	}
	mov.b32 	%f10, %r83;
	abs.f32 	%f4, %f10;
	setp.lt.f32 	%p22, %f4, 0f4086232B;
	@%p22 bra 	$L__BB3_28;
	setp.lt.f64 	%p23, %fd25, 0d0000000000000000;
	add.f64 	%fd124, %fd25, 0d7FF0000000000000;
	selp.f64 	%fd176, 0d0000000000000000, %fd124, %p23;
	setp.geu.f32 	%p24, %f4, 0f40874800;
	@%p24 bra 	$L__BB3_28;
	shr.u32 	%r84, %r24, 31;
	add.s32 	%r85, %r24, %r84;
	shr.s32 	%r86, %r85, 1;
	shl.b32 	%r87, %r86, 20;
	add.s32 	%r88, %r26, %r87;
	mov.b64 	%fd125, {%r25, %r88};
	sub.s32 	%r89, %r24, %r86;
	shl.b32 	%r90, %r89, 20;
	add.s32 	%r91, %r90, 1072693248;
	mov.b32 	%r92, 0;
	mov.b64 	%fd126, {%r92, %r91};
	mul.f64 	%fd176, %fd126, %fd125;
$L__BB3_28:
	div.rn.f64 	%fd177, %fd176, %fd173;
$L__BB3_29:
	st.global.f64 	[%rd5+-8], %fd177;
	ld.global.f64 	%fd32, [%rd5];
	setp.eq.f64 	%p25, %fd32, 0dFFF0000000000000;
	mov.f64 	%fd179, 0d0000000000000000;
	@%p25 bra 	$L__BB3_34;
	fma.rn.f64 	%fd128, %fd32, 0d3FF71547652B82FE, 0d4338000000000000;
	{
	.reg .b32 %temp; 
	mov.b64 	{%r27, %temp}, %fd128;
	}
	mov.f64 	%fd129, 0dC338000000000000;
	add.rn.f64 	%fd130, %fd128, %fd129;
	fma.rn.f64 	%fd131, %fd130, 0dBFE62E42FEFA39EF, %fd32;
	fma.rn.f64 	%fd132, %fd130, 0dBC7ABC9E3B39803F, %fd131;
	fma.rn.f64 	%fd133, %fd132, 0d3E5ADE1569CE2BDF, 0d3E928AF3FCA213EA;
	fma.rn.f64 	%fd134, %fd133, %fd132, 0d3EC71DEE62401315;
	fma.rn.f64 	%fd135, %fd134, %fd132, 0d3EFA01997C89EB71;
	fma.rn.f64 	%fd136, %fd135, %fd132, 0d3F2A01A014761F65;
	fma.rn.f64 	%fd137, %fd136, %fd132, 0d3F56C16C1852B7AF;
	fma.rn.f64 	%fd138, %fd137, %fd132, 0d3F81111111122322;
	fma.rn.f64 	%fd139, %fd138, %fd132, 0d3FA55555555502A1;
	fma.rn.f64 	%fd140, %fd139, %fd132, 0d3FC5555555555511;
	fma.rn.f64 	%fd141, %fd140, %fd132, 0d3FE000000000000B;
	fma.rn.f64 	%fd142, %fd141, %fd132, 0d3FF0000000000000;
	fma.rn.f64 	%fd143, %fd142, %fd132, 0d3FF0000000000000;
	{
	.reg .b32 %temp; 
	mov.b64 	{%r28, %temp}, %fd143;
	}
	{
	.reg .b32 %temp; 
	mov.b64 	{%temp, %r29}, %fd143;
	}
	shl.b32 	%r93, %r27, 20;
	add.s32 	%r94, %r93, %r29;
	mov.b64 	%fd178, {%r28, %r94};
	{
	.reg .b32 %temp; 
	mov.b64 	{%temp, %r95}, %fd32;
	}
	mov.b32 	%f11, %r95;
	abs.f32 	%f5, %f11;
	setp.lt.f32 	%p26, %f5, 0f4086232B;
	@%p26 bra 	$L__BB3_33;
	setp.lt.f64 	%p27, %fd32, 0d0000000000000000;
	add.f64 	%fd144, %fd32, 0d7FF0000000000000;
	selp.f64 	%fd178, 0d0000000000000000, %fd144, %p27;
	setp.geu.f32 	%p28, %f5, 0f40874800;
	@%p28 bra 	$L__BB3_33;
	shr.u32 	%r96, %r27, 31;
	add.s32 	%r97, %r27, %r96;
	shr.s32 	%r98, %r97, 1;
	shl.b32 	%r99, %r98, 20;
	add.s32 	%r100, %r29, %r99;
	mov.b64 	%fd145, {%r28, %r100};
	sub.s32 	%r101, %r27, %r98;
	shl.b32 	%r102, %r101, 20;
	add.s32 	%r103, %r102, 1072693248;
	mov.b32 	%r104, 0;
	mov.b64 	%fd146, {%r104, %r103};
	mul.f64 	%fd178, %fd146, %fd145;
$L__BB3_33:
	div.rn.f64 	%fd179, %fd178, %fd173;
$L__BB3_34:
	st.global.f64 	[%rd5], %fd179;
	add.s32 	%r123, %r123, 2;
	add.s32 	%r122, %r122, 2;
	setp.ne.s32 	%p29, %r123, 0;
	@%p29 bra 	$L__BB3_24;
$L__BB3_35:
	and.b32  	%r105, %r36, 1;
	setp.eq.b32 	%p30, %r105, 1;
	not.pred 	%p31, %p30;
	@%p31 bra 	$L__BB3_42;
	add.s32 	%r106, %r124, %r9;
	mul.wide.s32 	%rd12, %r106, 8;
	add.s64 	%rd6, %rd1, %rd12;
	ld.global.f64 	%fd39, [%rd6];
	setp.eq.f64 	%p32, %fd39, 0dFFF0000000000000;
	mov.f64 	%fd181, 0d0000000000000000;
	@%p32 bra 	$L__BB3_41;
	fma.rn.f64 	%fd148, %fd39, 0d3FF71547652B82FE, 0d4338000000000000;
	{
	.reg .b32 %temp; 
	mov.b64 	{%r33, %temp}, %fd148;
	}
	mov.f64 	%fd149, 0dC338000000000000;
	add.rn.f64 	%fd150, %fd148, %fd149;
	fma.rn.f64 	%fd151, %fd150, 0dBFE62E42FEFA39EF, %fd39;
	fma.rn.f64 	%fd152, %fd150, 0dBC7ABC9E3B39803F, %fd151;
	fma.rn.f64 	%fd153, %fd152, 0d3E5ADE1569CE2BDF, 0d3E928AF3FCA213EA;
	fma.rn.f64 	%fd154, %fd153, %fd152, 0d3EC71DEE62401315;
	fma.rn.f64 	%fd155, %fd154, %fd152, 0d3EFA01997C89EB71;
	fma.rn.f64 	%fd156, %fd155, %fd152, 0d3F2A01A014761F65;
	fma.rn.f64 	%fd157, %fd156, %fd152, 0d3F56C16C1852B7AF;
	fma.rn.f64 	%fd158, %fd157, %fd152, 0d3F81111111122322;
	fma.rn.f64 	%fd159, %fd158, %fd152, 0d3FA55555555502A1;
	fma.rn.f64 	%fd160, %fd159, %fd152, 0d3FC5555555555511;
	fma.rn.f64 	%fd161, %fd160, %fd152, 0d3FE000000000000B;
	fma.rn.f64 	%fd162, %fd161, %fd152, 0d3FF0000000000000;
	fma.rn.f64 	%fd163, %fd162, %fd152, 0d3FF0000000000000;
	{
	.reg .b32 %temp; 
	mov.b64 	{%r34, %temp}, %fd163;
	}
	{
	.reg .b32 %temp; 
	mov.b64 	{%temp, %r35}, %fd163;
	}
	shl.b32 	%r107, %r33, 20;
	add.s32 	%r108, %r107, %r35;
	mov.b64 	%fd180, {%r34, %r108};
	{
	.reg .b32 %temp; 
	mov.b64 	{%temp, %r109}, %fd39;
	}
	mov.b32 	%f12, %r109;
	abs.f32 	%f6, %f12;
	setp.lt.f32 	%p33, %f6, 0f4086232B;
	@%p33 bra 	$L__BB3_40;
	setp.lt.f64 	%p34, %fd39, 0d0000000000000000;
	add.f64 	%fd164, %fd39, 0d7FF0000000000000;
	selp.f64 	%fd180, 0d0000000000000000, %fd164, %p34;
	setp.geu.f32 	%p35, %f6, 0f40874800;
	@%p35 bra 	$L__BB3_40;
	shr.u32 	%r110, %r33, 31;
	add.s32 	%r111, %r33, %r110;
	shr.s32 	%r112, %r111, 1;
	shl.b32 	%r113, %r112, 20;
	add.s32 	%r114, %r35, %r113;
	mov.b64 	%fd165, {%r34, %r114};
	sub.s32 	%r115, %r33, %r112;
	shl.b32 	%r116, %r115, 20;
	add.s32 	%r117, %r116, 1072693248;
	mov.b32 	%r118, 0;
	mov.b64 	%fd166, {%r118, %r117};
	mul.f64 	%fd180, %fd166, %fd165;
$L__BB3_40:
	div.rn.f64 	%fd181, %fd180, %fd173;
$L__BB3_41:
	st.global.f64 	[%rd6], %fd181;
$L__BB3_42:
	ret;

}


// ===== COMPILED SASS (sm_100) =====

	.target	sm_100

	.elftype	@"ET_EXEC"


//--------------------- .note.nv.tkinfo           --------------------------
	.section	.note.nv.tkinfo,"",@"SHT_NOTE"
	.sectionflags	@"SHF_NOTE_NV_TKINFO"
	.tkinfo
        /*0018*/ 	.word	0x00000002
        /*0030*/ 	.string	""
        /*0030*/ 	.string	"ptxas"
        /*0030*/ 	.string	"Cuda compilation tools, release 13.0, V13.0.88"
        /*0030*/ 	.string	"Build cuda_13.0.r13.0/compiler.36424714_0"
        /*0030*/ 	.string	"-arch sm_100 -m 64 "



//--------------------- .note.nv.cuinfo           --------------------------
	.section	.note.nv.cuinfo,"",@"SHT_NOTE"
	.sectionflags	@"SHF_NOTE_NV_CUINFO"
        /*0018*/ 	.short	0x0002
        /*001a*/ 	.short	0x0064
        /*001c*/ 	.short	0x0082
	.zero		2


//--------------------- .nv.info                  --------------------------
	.section	.nv.info,"",@"SHT_CUDA_INFO"
	.align	4


	//----- nvinfo : EIATTR_REGCOUNT
	.align		4
        /*0000*/ 	.byte	0x04, 0x2f
        /*0002*/ 	.short	(.L_1 - .L_0)
	.align		4
.L_0:
        /*0004*/ 	.word	index@(_Z20transformacao_linearPdS_S_iii)
        /*0008*/ 	.word	0x0000001f


	//----- nvinfo : EIATTR_FRAME_SIZE
	.align		4
.L_1:
        /*000c*/ 	.byte	0x04, 0x11
        /*000e*/ 	.short	(.L_3 - .L_2)
	.align		4
.L_2:
        /*0010*/ 	.word	index@(_Z20transformacao_linearPdS_S_iii)
        /*0014*/ 	.word	0x00000000


	//----- nvinfo : EIATTR_REGCOUNT
	.align		4
.L_3:
        /*0018*/ 	.byte	0x04, 0x2f
        /*001a*/ 	.short	(.L_5 - .L_4)
	.align		4
.L_4:
        /*001c*/ 	.word	index@(_Z8transporPdS_ii)
        /*0020*/ 	.word	0x0000000a


	//----- nvinfo : EIATTR_FRAME_SIZE
	.align		4
.L_5:
        /*0024*/ 	.byte	0x04, 0x11
        /*0026*/ 	.short	(.L_7 - .L_6)
	.align		4
.L_6:
        /*0028*/ 	.word	index@(_Z8transporPdS_ii)
        /*002c*/ 	.word	0x00000000


	//----- nvinfo : EIATTR_REGCOUNT
	.align		4
.L_7:
        /*0030*/ 	.byte	0x04, 0x2f
        /*0032*/ 	.short	(.L_9 - .L_8)
	.align		4
.L_8:
        /*0034*/ 	.word	index@(_Z19multiplica_matrizesPdS_S_iiid)
        /*0038*/ 	.word	0x00000020


	//----- nvinfo : EIATTR_FRAME_SIZE
	.align		4
.L_9:
        /*003c*/ 	.byte	0x04, 0x11
        /*003e*/ 	.short	(.L_11 - .L_10)
	.align		4
.L_10:
        /*0040*/ 	.word	index@($__internal_1_$__cuda_sm20_div_rn_f64_full)
        /*0044*/ 	.word	0x00000000


	//----- nvinfo : EIATTR_FRAME_SIZE
	.align		4
.L_11:
        /*0048*/ 	.byte	0x04, 0x11
        /*004a*/ 	.short	(.L_13 - .L_12)
	.align		4
.L_12:
        /*004c*/ 	.word	index@(_Z19multiplica_matrizesPdS_S_iiid)
        /*0050*/ 	.word	0x00000000


	//----- nvinfo : EIATTR_REGCOUNT
	.align		4
.L_13:
        /*0054*/ 	.byte	0x04, 0x2f
        /*0056*/ 	.short	(.L_15 - .L_14)
	.align		4
.L_14:
        /*0058*/ 	.word	index@(_Z7softmaxPdii)
        /*005c*/ 	.word	0x0000001e


	//----- nvinfo : EIATTR_FRAME_SIZE
	.align		4
.L_15:
        /*0060*/ 	.byte	0x04, 0x11
        /*0062*/ 	.short	(.L_17 - .L_16)
	.align		4
.L_16:
        /*0064*/ 	.word	index@($__internal_0_$__cuda_sm20_div_rn_f64_full)
        /*0068*/ 	.word	0x00000000


	//----- nvinfo : EIATTR_FRAME_SIZE
	.align		4
.L_17:
        /*006c*/ 	.byte	0x04, 0x11
        /*006e*/ 	.short	(.L_19 - .L_18)
	.align		4
.L_18:
        /*0070*/ 	.word	index@(_Z7softmaxPdii)
        /*0074*/ 	.word	0x00000000


	//----- nvinfo : EIATTR_MIN_STACK_SIZE
	.align		4
.L_19:
        /*0078*/ 	.byte	0x04, 0x12
        /*007a*/ 	.short	(.L_21 - .L_20)
	.align		4
.L_20:
        /*007c*/ 	.word	index@(_Z7softmaxPdii)
        /*0080*/ 	.word	0x00000000


	//----- nvinfo : EIATTR_MIN_STACK_SIZE
	.align		4
.L_21:
        /*0084*/ 	.byte	0x04, 0x12
        /*0086*/ 	.short	(.L_23 - .L_22)
	.align		4
.L_22:
        /*0088*/ 	.word	index@(_Z19multiplica_matrizesPdS_S_iiid)
        /*008c*/ 	.word	0x00000000


	//----- nvinfo : EIATTR_MIN_STACK_SIZE
	.align		4
.L_23:
        /*0090*/ 	.byte	0x04, 0x12
        /*0092*/ 	.short	(.L_25 - .L_24)
	.align		4
.L_24:
        /*0094*/ 	.word	index@(_Z8transporPdS_ii)
        /*0098*/ 	.word	0x00000000


	//----- nvinfo : EIATTR_MIN_STACK_SIZE
	.align		4
.L_25:
        /*009c*/ 	.byte	0x04, 0x12
        /*009e*/ 	.short	(.L_27 - .L_26)
	.align		4
.L_26:
        /*00a0*/ 	.word	index@(_Z20transformacao_linearPdS_S_iii)
        /*00a4*/ 	.word	0x00000000
.L_27:


//--------------------- .nv.compat                --------------------------
	.section	.nv.compat,"",@"SHT_CUDA_COMPAT_INFO"
	.align	4
        /*0000*/ 	.byte	0x02, 0x09, 0x00, 0x00, 0x02, 0x02, 0x01, 0x00, 0x02, 0x05, 0x05, 0x00, 0x03, 0x07, 0x01, 0x01
        /*0010*/ 	.byte	0x02, 0x03, 0x00, 0x00, 0x02, 0x06, 0x01, 0x00, 0x04, 0x0b, 0x08, 0x00, 0x01, 0x00, 0x00, 0x00
        /*0020*/ 	.byte	0x00, 0x00, 0x00, 0x00


//--------------------- .nv.info._Z7softmaxPdii   --------------------------
	.section	.nv.info._Z7softmaxPdii,"",@"SHT_CUDA_INFO"
	.sectionflags	@""
	.align	4


	//----- nvinfo : EIATTR_CUDA_API_VERSION
	.align		4
        /*0000*/ 	.byte	0x04, 0x37
        /*0002*/ 	.short	(.L_29 - .L_28)
.L_28:
        /*0004*/ 	.word	0x00000082


	//----- nvinfo : EIATTR_KPARAM_INFO
	.align		4
.L_29:
        /*0008*/ 	.byte	0x04, 0x17
        /*000a*/ 	.short	(.L_31 - .L_30)
.L_30:
        /*000c*/ 	.word	0x00000000
        /*0010*/ 	.short	0x0002
        /*0012*/ 	.short	0x000c
        /*0014*/ 	.byte	0x00, 0xf0, 0x11, 0x00


	//----- nvinfo : EIATTR_KPARAM_INFO
	.align		4
.L_31:
        /*0018*/ 	.byte	0x04, 0x17
        /*001a*/ 	.short	(.L_33 - .L_32)
.L_32:
        /*001c*/ 	.word	0x00000000
        /*0020*/ 	.short	0x0001
        /*0022*/ 	.short	0x0008
        /*0024*/ 	.byte	0x00, 0xf0, 0x11, 0x00


	//----- nvinfo : EIATTR_KPARAM_INFO
	.align		4
.L_33:
        /*0028*/ 	.byte	0x04, 0x17
        /*002a*/ 	.short	(.L_35 - .L_34)
.L_34:
        /*002c*/ 	.word	0x00000000
        /*0030*/ 	.short	0x0000
        /*0032*/ 	.short	0x0000
        /*0034*/ 	.byte	0x00, 0xf5, 0x21, 0x00


	//----- nvinfo : EIATTR_SPARSE_MMA_MASK
	.align		4
.L_35:
        /*0038*/ 	.byte	0x03, 0x50
        /*003a*/ 	.short	0x0000


	//----- nvinfo : EIATTR_MAXREG_COUNT
	.align		4
        /*003c*/ 	.byte	0x03, 0x1b
        /*003e*/ 	.short	0x00ff


	//----- nvinfo : EIATTR_MERCURY_ISA_VERSION
	.align		4
        /*0040*/ 	.byte	0x03, 0x5f
        /*0042*/ 	.short	0x0101


	//----- nvinfo : EIATTR_VRC_CTA_INIT_COUNT
	.align		4
        /*0044*/ 	.byte	0x02, 0x4a
	.zero		1
	.zero		1


	//----- nvinfo : EIATTR_EXIT_INSTR_OFFSETS
	.align		4
        /*0048*/ 	.byte	0x04, 0x1c
        /*004a*/ 	.short	(.L_37 - .L_36)


	//   ....[0]....
.L_36:
        /*004c*/ 	.word	0x00000070


	//   ....[1]....
        /*0050*/ 	.word	0x00000ee0


	//   ....[2]....
        /*0054*/ 	.word	0x00001bf0


	//   ....[3]....
        /*0058*/ 	.word	0x00002220


	//----- nvinfo : EIATTR_CRS_STACK_SIZE
	.align		4
.L_37:
        /*005c*/ 	.byte	0x04, 0x1e
        /*005e*/ 	.short	(.L_39 - .L_38)
.L_38:
        /*0060*/ 	.word	0x00000000


	//----- nvinfo : EIATTR_CBANK_PARAM_SIZE
	.align		4
.L_39:
        /*0064*/ 	.byte	0x03, 0x19
        /*0066*/ 	.short	0x0010


	//----- nvinfo : EIATTR_PARAM_CBANK
	.align		4
        /*0068*/ 	.byte	0x04, 0x0a
        /*006a*/ 	.short	(.L_41 - .L_40)
	.align		4
.L_40:
        /*006c*/ 	.word	index@(.nv.constant0._Z7softmaxPdii)
        /*0070*/ 	.short	0x0380
        /*0072*/ 	.short	0x0010


	//----- nvinfo : EIATTR_SW_WAR
	.align		4
.L_41:
        /*0074*/ 	.byte	0x04, 0x36
        /*0076*/ 	.short	(.L_43 - .L_42)
.L_42:
        /*0078*/ 	.word	0x00000008
.L_43:


//--------------------- .nv.info._Z19multiplica_matrizesPdS_S_iiid --------------------------
	.section	.nv.info._Z19multiplica_matrizesPdS_S_iiid,"",@"SHT_CUDA_INFO"
	.sectionflags	@""
	.align	4


	//----- nvinfo : EIATTR_CUDA_API_VERSION
	.align		4
        /*0000*/ 	.byte	0x04, 0x37
        /*0002*/ 	.short	(.L_45 - .L_44)
.L_44:
        /*0004*/ 	.word	0x00000082


	//----- nvinfo : EIATTR_KPARAM_INFO
	.align		4
.L_45:
        /*0008*/ 	.byte	0x04, 0x17
        /*000a*/ 	.short	(.L_47 - .L_46)
.L_46:
        /*000c*/ 	.word	0x00000000
        /*0010*/ 	.short	0x0006
        /*0012*/ 	.short	0x0028
        /*0014*/ 	.byte	0x00, 0xf0, 0x21, 0x00


	//----- nvinfo : EIATTR_KPARAM_INFO
	.align		4
.L_47:
        /*0018*/ 	.byte	0x04, 0x17
        /*001a*/ 	.short	(.L_49 - .L_48)
.L_48:
        /*001c*/ 	.word	0x00000000
        /*0020*/ 	.short	0x0005
        /*0022*/ 	.short	0x0020
        /*0024*/ 	.byte	0x00, 0xf0, 0x11, 0x00


	//----- nvinfo : EIATTR_KPARAM_INFO
	.align		4
.L_49:
        /*0028*/ 	.byte	0x04, 0x17
        /*002a*/ 	.short	(.L_51 - .L_50)
.L_50:
        /*002c*/ 	.word	0x00000000
        /*0030*/ 	.short	0x0004
        /*0032*/ 	.short	0x001c
        /*0034*/ 	.byte	0x00, 0xf0, 0x11, 0x00


	//----- nvinfo : EIATTR_KPARAM_INFO
	.align		4
.L_51:
        /*0038*/ 	.byte	0x04, 0x17
        /*003a*/ 	.short	(.L_53 - .L_52)
.L_52:
        /*003c*/ 	.word	0x00000000
        /*0040*/ 	.short	0x0003
        /*0042*/ 	.short	0x0018
        /*0044*/ 	.byte	0x00, 0xf0, 0x11, 0x00


	//----- nvinfo : EIATTR_KPARAM_INFO
	.align		4
.L_53:
        /*0048*/ 	.byte	0x04, 0x17
        /*004a*/ 	.short	(.L_55 - .L_54)
.L_54:
        /*004c*/ 	.word	0x00000000
        /*0050*/ 	.short	0x0002
        /*0052*/ 	.short	0x0010
        /*0054*/ 	.byte	0x00, 0xf5, 0x21, 0x00


	//----- nvinfo : EIATTR_KPARAM_INFO
	.align		4
.L_55:
        /*0058*/ 	.byte	0x04, 0x17
        /*005a*/ 	.short	(.L_57 - .L_56)
.L_56:
        /*005c*/ 	.word	0x00000000
        /*0060*/ 	.short	0x0001
        /*0062*/ 	.short	0x0008
        /*0064*/ 	.byte	0x00, 0xf5, 0x21, 0x00


	//----- nvinfo : EIATTR_KPARAM_INFO
	.align		4
.L_57:
        /*0068*/ 	.byte	0x04, 0x17
        /*006a*/ 	.short	(.L_59 - .L_58)
.L_58:
        /*006c*/ 	.word	0x00000000
        /*0070*/ 	.short	0x0000
        /*0072*/ 	.short	0x0000
        /*0074*/ 	.byte	0x00, 0xf5, 0x21, 0x00


	//----- nvinfo : EIATTR_SPARSE_MMA_MASK
	.align		4
.L_59:
        /*0078*/ 	.byte	0x03, 0x50
        /*007a*/ 	.short	0x0000


	//----- nvinfo : EIATTR_MAXREG_COUNT
	.align		4
        /*007c*/ 	.byte	0x03, 0x1b
        /*007e*/ 	.short	0x00ff


	//----- nvinfo : EIATTR_MERCURY_ISA_VERSION
	.align		4
        /*0080*/ 	.byte	0x03, 0x5f
        /*0082*/ 	.short	0x0101


	//----- nvinfo : EIATTR_VRC_CTA_INIT_COUNT
	.align		4
        /*0084*/ 	.byte	0x02, 0x4a
	.zero		1
	.zero		1


	//----- nvinfo : EIATTR_EXIT_INSTR_OFFSETS
	.align		4
        /*0088*/ 	.byte	0x04, 0x1c
        /*008a*/ 	.short	(.L_61 - .L_60)


	//   ....[0]....
.L_60:
        /*008c*/ 	.word	0x000000c0


	//   ....[1]....
        /*0090*/ 	.word	0x00000a70


	//   ....[2]....
        /*0094*/ 	.word	0x00000ae0


	//----- nvinfo : EIATTR_CRS_STACK_SIZE
	.align		4
.L_61:
        /*0098*/ 	.byte	0x04, 0x1e
        /*009a*/ 	.short	(.L_63 - .L_62)
.L_62:
        /*009c*/ 	.word	0x00000000


	//----- nvinfo : EIATTR_CBANK_PARAM_SIZE
	.align		4
.L_63:
        /*00a0*/ 	.byte	0x03, 0x19
        /*00a2*/ 	.short	0x0030


	//----- nvinfo : EIATTR_PARAM_CBANK
	.align		4
        /*00a4*/ 	.byte	0x04, 0x0a
        /*00a6*/ 	.short	(.L_65 - .L_64)
	.align		4
.L_64:
        /*00a8*/ 	.word	index@(.nv.constant0._Z19multiplica_matrizesPdS_S_iiid)
        /*00ac*/ 	.short	0x0380
        /*00ae*/ 	.short	0x0030


	//----- nvinfo : EIATTR_SW_WAR
	.align		4
.L_65:
        /*00b0*/ 	.byte	0x04, 0x36
        /*00b2*/ 	.short	(.L_67 - .L_66)
.L_66:
        /*00b4*/ 	.word	0x00000008
.L_67:


//--------------------- .nv.info._Z8transporPdS_ii --------------------------
	.section	.nv.info._Z8transporPdS_ii,"",@"SHT_CUDA_INFO"
	.sectionflags	@""
	.align	4


	//----- nvinfo : EIATTR_CUDA_API_VERSION
	.align		4
        /*0000*/ 	.byte	0x04, 0x37
        /*0002*/ 	.short	(.L_69 - .L_68)
.L_68:
        /*0004*/ 	.word	0x00000082


	//----- nvinfo : EIATTR_KPARAM_INFO
	.align		4
.L_69:
        /*0008*/ 	.byte	0x04, 0x17
        /*000a*/ 	.short	(.L_71 - .L_70)
.L_70:
        /*000c*/ 	.word	0x00000000
        /*0010*/ 	.short	0x0003
        /*0012*/ 	.short	0x0014
        /*0014*/ 	.byte	0x00, 0xf0, 0x11, 0x00


	//----- nvinfo : EIATTR_KPARAM_INFO
	.align		4
.L_71:
        /*0018*/ 	.byte	0x04, 0x17
        /*001a*/ 	.short	(.L_73 - .L_72)
.L_72:
        /*001c*/ 	.word	0x00000000
        /*0020*/ 	.short	0x0002
        /*0022*/ 	.short	0x0010
        /*0024*/ 	.byte	0x00, 0xf0, 0x11, 0x00


	//----- nvinfo : EIATTR_KPARAM_INFO
	.align		4
.L_73:
        /*0028*/ 	.byte	0x04, 0x17
        /*002a*/ 	.short	(.L_75 - .L_74)
.L_74:
        /*002c*/ 	.word	0x00000000
        /*0030*/ 	.short	0x0001
        /*0032*/ 	.short	0x0008
        /*0034*/ 	.byte	0x00, 0xf5, 0x21, 0x00


	//----- nvinfo : EIATTR_KPARAM_INFO
	.align		4
.L_75:
        /*0038*/ 	.byte	0x04, 0x17
        /*003a*/ 	.short	(.L_77 - .L_76)
.L_76:
        /*003c*/ 	.word	0x00000000
        /*0040*/ 	.short	0x0000
        /*0042*/ 	.short	0x0000
        /*0044*/ 	.byte	0x00, 0xf5, 0x21, 0x00


	//----- nvinfo : EIATTR_SPARSE_MMA_MASK
	.align		4
.L_77:
        /*0048*/ 	.byte	0x03, 0x50
        /*004a*/ 	.short	0x0000


	//----- nvinfo : EIATTR_MAXREG_COUNT
	.align		4
        /*004c*/ 	.byte	0x03, 0x1b
        /*004e*/ 	.short	0x00ff


	//----- nvinfo : EIATTR_MERCURY_ISA_VERSION
	.align		4
        /*0050*/ 	.byte	0x03, 0x5f
        /*0052*/ 	.short	0x0101


	//----- nvinfo : EIATTR_VRC_CTA_INIT_COUNT
	.align		4
        /*0054*/ 	.byte	0x02, 0x4a
	.zero		1
	.zero		1


	//----- nvinfo : EIATTR_EXIT_INSTR_OFFSETS
	.align		4
        /*0058*/ 	.byte	0x04, 0x1c
        /*005a*/ 	.short	(.L_79 - .L_78)


	//   ....[0]....
.L_78:
        /*005c*/ 	.word	0x000000c0


	//   ....[1]....
        /*0060*/ 	.word	0x00000160


	//----- nvinfo : EIATTR_CBANK_PARAM_SIZE
	.align		4
.L_79:
        /*0064*/ 	.byte	0x03, 0x19
        /*0066*/ 	.short	0x0018


	//----- nvinfo : EIATTR_PARAM_CBANK
	.align		4
        /*0068*/ 	.byte	0x04, 0x0a
        /*006a*/ 	.short	(.L_81 - .L_80)
	.align		4
.L_80:
        /*006c*/ 	.word	index@(.nv.constant0._Z8transporPdS_ii)
        /*0070*/ 	.short	0x0380
        /*0072*/ 	.short	0x0018


	//----- nvinfo : EIATTR_SW_WAR
	.align		4
.L_81:
        /*0074*/ 	.byte	0x04, 0x36
        /*0076*/ 	.short	(.L_83 - .L_82)
.L_82:
        /*0078*/ 	.word	0x00000008
.L_83:


//--------------------- .nv.info._Z20transformacao_linearPdS_S_iii --------------------------
	.section	.nv.info._Z20transformacao_linearPdS_S_iii,"",@"SHT_CUDA_INFO"
	.sectionflags	@""
	.align	4


	//----- nvinfo : EIATTR_CUDA_API_VERSION
	.align		4
        /*0000*/ 	.byte	0x04, 0x37
        /*0002*/ 	.short	(.L_85 - .L_84)
.L_84:
        /*0004*/ 	.word	0x00000082


	//----- nvinfo : EIATTR_KPARAM_INFO
	.align		4
.L_85:
        /*0008*/ 	.byte	0x04, 0x17
        /*000a*/ 	.short	(.L_87 - .L_86)
.L_86:
        /*000c*/ 	.word	0x00000000
        /*0010*/ 	.short	0x0005
        /*0012*/ 	.short	0x0020
        /*0014*/ 	.byte	0x00, 0xf0, 0x11, 0x00


	//----- nvinfo : EIATTR_KPARAM_INFO
	.align		4
.L_87:
        /*0018*/ 	.byte	0x04, 0x17
        /*001a*/ 	.short	(.L_89 - .L_88)
.L_88:
        /*001c*/ 	.word	0x00000000
        /*0020*/ 	.short	0x0004
        /*0022*/ 	.short	0x001c
        /*0024*/ 	.byte	0x00, 0xf0, 0x11, 0x00


	//----- nvinfo : EIATTR_KPARAM_INFO
	.align		4
.L_89:
        /*0028*/ 	.byte	0x04, 0x17
        /*002a*/ 	.short	(.L_91 - .L_90)
.L_90:
        /*002c*/ 	.word	0x00000000
        /*0030*/ 	.short	0x0003
        /*0032*/ 	.short	0x0018
        /*0034*/ 	.byte	0x00, 0xf0, 0x11, 0x00


	//----- nvinfo : EIATTR_KPARAM_INFO
	.align		4
.L_91:
        /*0038*/ 	.byte	0x04, 0x17
        /*003a*/ 	.short	(.L_93 - .L_92)
.L_92:
        /*003c*/ 	.word	0x00000000
        /*0040*/ 	.short	0x0002
        /*0042*/ 	.short	0x0010
        /*0044*/ 	.byte	0x00, 0xf5, 0x21, 0x00


	//----- nvinfo : EIATTR_KPARAM_INFO
	.align		4
.L_93:
        /*0048*/ 	.byte	0x04, 0x17
        /*004a*/ 	.short	(.L_95 - .L_94)
.L_94:
        /*004c*/ 	.word	0x00000000
        /*0050*/ 	.short	0x0001
        /*0052*/ 	.short	0x0008
        /*0054*/ 	.byte	0x00, 0xf5, 0x21, 0x00


	//----- nvinfo : EIATTR_KPARAM_INFO
	.align		4
.L_95:
        /*0058*/ 	.byte	0x04, 0x17
        /*005a*/ 	.short	(.L_97 - .L_96)
.L_96:
        /*005c*/ 	.word	0x00000000
        /*0060*/ 	.short	0x0000
        /*0062*/ 	.short	0x0000
        /*0064*/ 	.byte	0x00, 0xf5, 0x21, 0x00


	//----- nvinfo : EIATTR_SPARSE_MMA_MASK
	.align		4
.L_97:
        /*0068*/ 	.byte	0x03, 0x50
        /*006a*/ 	.short	0x0000


	//----- nvinfo : EIATTR_MAXREG_COUNT
	.align		4
        /*006c*/ 	.byte	0x03, 0x1b
        /*006e*/ 	.short	0x00ff


	//----- nvinfo : EIATTR_MERCURY_ISA_VERSION
	.align		4
        /*0070*/ 	.byte	0x03, 0x5f
        /*0072*/ 	.short	0x0101


	//----- nvinfo : EIATTR_VRC_CTA_INIT_COUNT
	.align		4
        /*0074*/ 	.byte	0x02, 0x4a
	.zero		1
	.zero		1


	//----- nvinfo : EIATTR_EXIT_INSTR_OFFSETS
	.align		4
        /*0078*/ 	.byte	0x04, 0x1c
        /*007a*/ 	.short	(.L_99 - .L_98)


	//   ....[0]....
.L_98:
        /*007c*/ 	.word	0x000000d0


	//   ....[1]....
        /*0080*/ 	.word	0x00000c00


	//----- nvinfo : EIATTR_CBANK_PARAM_SIZE
	.align		4
.L_99:
        /*0084*/ 	.byte	0x03, 0x19
        /*0086*/ 	.short	0x0024


	//----- nvinfo : EIATTR_PARAM_CBANK
	.align		4
        /*0088*/ 	.byte	0x04, 0x0a
        /*008a*/ 	.short	(.L_101 - .L_100)
	.align		4
.L_100:
        /*008c*/ 	.word	index@(.nv.constant0._Z20transformacao_linearPdS_S_iii)
        /*0090*/ 	.short	0x0380
        /*0092*/ 	.short	0x0024


	//----- nvinfo : EIATTR_SW_WAR
	.align		4
.L_101:
        /*0094*/ 	.byte	0x04, 0x36
        /*0096*/ 	.short	(.L_103 - .L_102)
.L_102:
        /*0098*/ 	.word	0x00000008
.L_103:


//--------------------- .nv.callgraph             --------------------------
	.section	.nv.callgraph,"",@"SHT_CUDA_CALLGRAPH"
	.align	4
	.sectionentsize	8
	.align		4
        /*0000*/ 	.word	0x00000000
	.align		4
        /*0004*/ 	.word	0xffffffff
	.align		4
        /*0008*/ 	.word	0x00000000
	.align		4
        /*000c*/ 	.word	0xfffffffe
	.align		4
        /*0010*/ 	.word	0x00000000
	.align		4
        /*0014*/ 	.word	0xfffffffd
	.align		4
        /*0018*/ 	.word	0x00000000
	.align		4
        /*001c*/ 	.word	0xfffffffc


//--------------------- .text._Z7softmaxPdii      --------------------------
	.section	.text._Z7softmaxPdii,"ax",@progbits
	.align	128
        .global         _Z7softmaxPdii
        .type           _Z7softmaxPdii,@function
        .size           _Z7softmaxPdii,(.L_x_61 - _Z7softmaxPdii)
        .other          _Z7softmaxPdii,@"STO_CUDA_ENTRY STV_DEFAULT"
_Z7softmaxPdii:
.text._Z7softmaxPdii:
[----:B------:R-:W-:Y:S01]  /*0000*/  LDC R1, c[0x0][0x37c] ;  /* 0x0000df00ff017b82 */ /* 0x000fe20000000800 */
[----:B------:R-:W0:Y:S01]  /*0010*/  S2R R2, SR_TID.X ;  /* 0x0000000000027919 */ /* 0x000e220000002100 */
[----:B------:R-:W0:Y:S01]  /*0020*/  LDCU UR4, c[0x0][0x360] ;  /* 0x00006c00ff0477ac */ /* 0x000e220008000800 */
[----:B------:R-:W0:Y:S01]  /*0030*/  S2R R3, SR_CTAID.X ;  /* 0x0000000000037919 */ /* 0x000e220000002500 */
[----:B------:R-:W1:Y:S01]  /*0040*/  LDCU UR5, c[0x0][0x388] ;  /* 0x00007100ff0577ac */ /* 0x000e620008000800 */
[----:B0-----:R-:W-:-:S05]  /*0050*/  IMAD R2, R3, UR4, R2 ;  /* 0x0000000403027c24 */ /* 0x001fca000f8e0202 */
[----:B-1----:R-:W-:-:S13]  /*0060*/  ISETP.GE.AND P0, PT, R2, UR5, PT ;  /* 0x0000000502007c0c */ /* 0x002fda000bf06270 */
[----:B------:R-:W-:Y:S05]  /*0070*/  @P0 EXIT ;  /* 0x000000000000094d */ /* 0x000fea0003800000 */
[----:B------:R-:W0:Y:S01]  /*0080*/  LDCU UR4, c[0x0][0x38c] ;  /* 0x00007180ff0477ac */ /* 0x000e220008000800 */
[----:B------:R-:W-:Y:S01]  /*0090*/  CS2R R14, SRZ ;  /* 0x00000000000e7805 */ /* 0x000fe2000001ff00 */
[----:B------:R-:W1:Y:S01]  /*00a0*/  LDCU.64 UR6, c[0x0][0x358] ;  /* 0x00006b00ff0677ac */ /* 0x000e620008000a00 */
[----:B0-----:R-:W-:-:S05]  /*00b0*/  IMAD.U32 R5, RZ, RZ, UR4 ;  /* 0x00000004ff057e24 */ /* 0x001fca000f8e00ff */
[----:B------:R-:W-:-:S13]  /*00c0*/  ISETP.GE.AND P0, PT, R5, 0x1, PT ;  /* 0x000000010500780c */ /* 0x000fda0003f06270 */
[----:B-1----:R-:W-:Y:S05]  /*00d0*/  @!P0 BRA `(.L_x_0) ;  /* 0x0000000c007c8947 */ /* 0x002fea0003800000 */
[----:B------:R-:W-:Y:S01]  /*00e0*/  ISETP.NE.AND P0, PT, R5, 0x1, PT ;  /* 0x000000010500780c */ /* 0x000fe20003f05270 */
[----:B------:R-:W-:Y:S01]  /*00f0*/  IMAD R0, R2, R5, RZ ;  /* 0x0000000502007224 */ /* 0x000fe200078e02ff */
[----:B------:R-:W-:Y:S01]  /*0100*/  CS2R R14, SRZ ;  /* 0x00000000000e7805 */ /* 0x000fe2000001ff00 */
[----:B------:R-:W-:-:S10]  /*0110*/  IMAD.MOV.U32 R3, RZ, RZ, RZ ;  /* 0x000000ffff037224 */ /* 0x000fd400078e00ff */
[----:B------:R-:W-:Y:S05]  /*0120*/  @!P0 BRA `(.L_x_1) ;  /* 0x0000000800448947 */ /* 0x000fea0003800000 */
[----:B------:R-:W0:Y:S01]  /*0130*/  LDCU.64 UR4, c[0x0][0x380] ;  /* 0x00007000ff0477ac */ /* 0x000e220008000a00 */
[----:B------:R-:W-:Y:S01]  /*0140*/  LOP3.LUT R3, R5, 0x7ffffffe, RZ, 0xc0, !PT ;  /* 0x7ffffffe05037812 */ /* 0x000fe200078ec0ff */
[----:B------:R-:W-:Y:S01]  /*0150*/  IMAD.MOV.U32 R4, RZ, RZ, R0 ;  /* 0x000000ffff047224 */ /* 0x000fe200078e0000 */
[----:B------:R-:W-:-:S03]  /*0160*/  CS2R R14, SRZ ;  /* 0x00000000000e7805 */ /* 0x000fc6000001ff00 */
[----:B------:R-:W-:Y:S01]  /*0170*/  IMAD.MOV R5, RZ, RZ, -R3 ;  /* 0x000000ffff057224 */ /* 0x000fe200078e0a03 */
[----:B0-----:R-:W-:-:S04]  /*0180*/  UIADD3 UR4, UP0, UPT, UR4, 0x8, URZ ;  /* 0x0000000804047890 */ /* 0x001fc8000ff1e0ff */
[----:B------:R-:W-:-:S12]  /*0190*/  UIADD3.X UR5, UPT, UPT, URZ, UR5, URZ, UP0, !UPT ;  /* 0x00000005ff057290 */ /* 0x000fd800087fe4ff */
.L_x_10:
[----:B------:R-:W-:Y:S02]  /*01a0*/  IMAD.U32 R6, RZ, RZ, UR4 ;  /* 0x00000004ff067e24 */ /* 0x000fe4000f8e00ff */
[----:B------:R-:W-:Y:S02]  /*01b0*/  IMAD.U32 R7, RZ, RZ, UR5 ;  /* 0x00000005ff077e24 */ /* 0x000fe4000f8e00ff */
[----:B------:R-:W-:-:S05]  /*01c0*/  IMAD.WIDE R6, R4, 0x8, R6 ;  /* 0x0000000804067825 */ /* 0x000fca00078e0206 */
[----:B------:R-:W2:Y:S01]  /*01d0*/  LDG.E.64 R8, desc[UR6][R6.64+-0x8] ;  /* 0xfffff80606087981 */ /* 0x000ea2000c1e1b00 */
[----:B------:R-:W-:Y:S01]  /*01e0*/  VIADD R5, R5, 0x2 ;  /* 0x0000000205057836 */ /* 0x000fe20000000000 */
[----:B------:R-:W-:Y:S04]  /*01f0*/  BSSY.RECONVERGENT B0, `(.L_x_2) ;  /* 0x0000040000007945 */ /* 0x000fe80003800200 */
[----:B------:R-:W-:Y:S01]  /*0200*/  ISETP.NE.AND P0, PT, R5, RZ, PT ;  /* 0x000000ff0500720c */ /* 0x000fe20003f05270 */
[----:B--2---:R-:W-:-:S14]  /*0210*/  DSETP.NEU.AND P1, PT, R8, -INF , PT ;  /* 0xfff000000800742a */ /* 0x004fdc0003f2d000 */
[----:B------:R-:W-:Y:S05]  /*0220*/  @!P1 BRA `(.L_x_3) ;  /* 0x0000000000f09947 */ /* 0x000fea0003800000 */
[----:B------:R-:W-:Y:S01]  /*0230*/  MOV R10, 0x652b82fe ;  /* 0x652b82fe000a7802 */ /* 0x000fe20000000f00 */
[----:B------:R-:W-:Y:S01]  /*0240*/  IMAD.MOV.U32 R11, RZ, RZ, 0x3ff71547 ;  /* 0x3ff71547ff0b7424 */ /* 0x000fe200078e00ff */
[----:B------:R-:W-:Y:S01]  /*0250*/  UMOV UR8, 0xfefa39ef ;  /* 0xfefa39ef00087882 */ /* 0x000fe20000000000 */
[----:B------:R-:W-:Y:S01]  /*0260*/  UMOV UR9, 0x3fe62e42 ;  /* 0x3fe62e4200097882 */ /* 0x000fe20000000000 */
[----:B------:R-:W-:Y:S01]  /*0270*/  FSETP.GEU.AND P1, PT, |R9|, 4.1917929649353027344, PT ;  /* 0x4086232b0900780b */ /* 0x000fe20003f2e200 */
[----:B------:R-:W-:Y:S02]  /*0280*/  BSSY.RECONVERGENT B1, `(.L_x_4) ;  /* 0x0000035000017945 */ /* 0x000fe40003800200 */
[----:B------:R-:W-:-:S08]  /*0290*/  DFMA R10, R8, R10, 6.75539944105574400000e+15 ;  /* 0x43380000080a742b */ /* 0x000fd0000000000a */
[----:B------:R-:W-:-:S08]  /*02a0*/  DADD R12, R10, -6.75539944105574400000e+15 ;  /* 0xc33800000a0c7429 */ /* 0x000fd00000000000 */
[----:B------:R-:W-:Y:S01]  /*02b0*/  DFMA R16, R12, -UR8, R8 ;  /* 0x800000080c107c2b */ /* 0x000fe20008000008 */
[----:B------:R-:W-:Y:S01]  /*02c0*/  UMOV UR8, 0x3b39803f ;  /* 0x3b39803f00087882 */ /* 0x000fe20000000000 */
[----:B------:R-:W-:-:S06]  /*02d0*/  UMOV UR9, 0x3c7abc9e ;  /* 0x3c7abc9e00097882 */ /* 0x000fcc0000000000 */
[----:B------:R-:W-:Y:S01]  /*02e0*/  DFMA R12, R12, -UR8, R16 ;  /* 0x800000080c0c7c2b */ /* 0x000fe20008000010 */
[----:B------:R-:W-:Y:S01]  /*02f0*/  UMOV UR8, 0x69ce2bdf ;  /* 0x69ce2bdf00087882 */ /* 0x000fe20000000000 */
[----:B------:R-:W-:Y:S01]  /*0300*/  IMAD.MOV.U32 R16, RZ, RZ, -0x35dec16 ;  /* 0xfca213eaff107424 */ /* 0x000fe200078e00ff */
[----:B------:R-:W-:Y:S01]  /*0310*/  UMOV UR9, 0x3e5ade15 ;  /* 0x3e5ade1500097882 */ /* 0x000fe20000000000 */
[----:B------:R-:W-:-:S06]  /*0320*/  IMAD.MOV.U32 R17, RZ, RZ, 0x3e928af3 ;  /* 0x3e928af3ff117424 */ /* 0x000fcc00078e00ff */
[----:B------:R-:W-:Y:S01]  /*0330*/  DFMA R16, R12, UR8, R16 ;  /* 0x000000080c107c2b */ /* 0x000fe20008000010 */
[----:B------:R-:W-:Y:S01]  /*0340*/  UMOV UR8, 0x62401315 ;  /* 0x6240131500087882 */ /* 0x000fe20000000000 */
[----:B------:R-:W-:-:S06]  /*0350*/  UMOV UR9, 0x3ec71dee ;  /* 0x3ec71dee00097882 */ /* 0x000fcc0000000000 */
[----:B------:R-:W-:Y:S01]  /*0360*/  DFMA R16, R12, R16, UR8 ;  /* 0x000000080c107e2b */ /* 0x000fe20008000010 */
        /* <DEDUP_REMOVED lines=20> */
[----:B------:R-:W-:-:S08]  /*04b0*/  DFMA R16, R12, R16, UR8 ;  /* 0x000000080c107e2b */ /* 0x000fd00008000010 */
[----:B------:R-:W-:-:S08]  /*04c0*/  DFMA R16, R12, R16, 1 ;  /* 0x3ff000000c10742b */ /* 0x000fd00000000010 */
[----:B------:R-:W-:-:S10]  /*04d0*/  DFMA R16, R12, R16, 1 ;  /* 0x3ff000000c10742b */ /* 0x000fd40000000010 */
[----:B------:R-:W-:Y:S02]  /*04e0*/  IMAD R13, R10, 0x100000, R17 ;  /* 0x001000000a0d7824 */ /* 0x000fe400078e0211 */
[----:B------:R-:W-:Y:S01]  /*04f0*/  IMAD.MOV.U32 R12, RZ, RZ, R16 ;  /* 0x000000ffff0c7224 */ /* 0x000fe200078e0010 */
[----:B------:R-:W-:Y:S06]  /*0500*/  @!P1 BRA `(.L_x_5) ;  /* 0x0000000000309947 */ /* 0x000fec0003800000 */
[----:B------:R-:W-:Y:S01]  /*0510*/  FSETP.GEU.AND P2, PT, |R9|, 4.2275390625, PT ;  /* 0x408748000900780b */ /* 0x000fe20003f4e200 */
[C---:B------:R-:W-:Y:S02]  /*0520*/  DADD R12, R8.reuse, +INF ;  /* 0x7ff00000080c7429 */ /* 0x040fe40000000000 */
[----:B------:R-:W-:-:S08]  /*0530*/  DSETP.GEU.AND P1, PT, R8, RZ, PT ;  /* 0x000000ff0800722a */ /* 0x000fd00003f2e000 */
[----:B------:R-:W-:Y:S02]  /*0540*/  FSEL R12, R12, RZ, P1 ;  /* 0x000000ff0c0c7208 */ /* 0x000fe40000800000 */
[----:B------:R-:W-:Y:S02]  /*0550*/  @!P2 LEA.HI R11, R10, R10, RZ, 0x1 ;  /* 0x0000000a0a0ba211 */ /* 0x000fe400078f08ff */
[----:B------:R-:W-:Y:S02]  /*0560*/  FSEL R13, R13, RZ, P1 ;  /* 0x000000ff0d0d7208 */ /* 0x000fe40000800000 */
[----:B------:R-:W-:-:S05]  /*0570*/  @!P2 SHF.R.S32.HI R11, RZ, 0x1, R11 ;  /* 0x00000001ff0ba819 */ /* 0x000fca000001140b */
[----:B------:R-:W-:Y:S02]  /*0580*/  @!P2 IMAD.IADD R8, R10, 0x1, -R11 ;  /* 0x000000010a08a824 */ /* 0x000fe400078e0a0b */
[----:B------:R-:W-:-:S03]  /*0590*/  @!P2 IMAD R17, R11, 0x100000, R17 ;  /* 0x001000000b11a824 */ /* 0x000fc600078e0211 */
[----:B------:R-:W-:Y:S02]  /*05a0*/  @!P2 LEA R9, R8, 0x3ff00000, 0x14 ;  /* 0x3ff000000809a811 */ /* 0x000fe400078ea0ff */
[----:B------:R-:W-:-:S06]  /*05b0*/  @!P2 MOV R8, RZ ;  /* 0x000000ff0008a202 */ /* 0x000fcc0000000f00 */
[----:B------:R-:W-:-:S11]  /*05c0*/  @!P2 DMUL R12, R16, R8 ;  /* 0x00000008100ca228 */ /* 0x000fd60000000000 */
.L_x_5:
[----:B------:R-:W-:Y:S05]  /*05d0*/  BSYNC.RECONVERGENT B1 ;  /* 0x0000000000017941 */ /* 0x000fea0003800200 */
.L_x_4:
[----:B------:R-:W-:-:S11]  /*05e0*/  DADD R14, R14, R12 ;  /* 0x000000000e0e7229 */ /* 0x000fd6000000000c */
.L_x_3:
[----:B------:R-:W-:Y:S05]  /*05f0*/  BSYNC.RECONVERGENT B0 ;  /* 0x0000000000007941 */ /* 0x000fea0003800200 */
.L_x_2:
[----:B------:R-:W2:Y:S01]  /*0600*/  LDG.E.64 R6, desc[UR6][R6.64] ;  /* 0x0000000606067981 */ /* 0x000ea2000c1e1b00 */
[----:B------:R-:W-:Y:S01]  /*0610*/  BSSY.RECONVERGENT B0, `(.L_x_6) ;  /* 0x0000040000007945 */ /* 0x000fe20003800200 */
[----:B--2---:R-:W-:-:S14]  /*0620*/  DSETP.NEU.AND P1, PT, R6, -INF , PT ;  /* 0xfff000000600742a */ /* 0x004fdc0003f2d000 */
[----:B------:R-:W-:Y:S05]  /*0630*/  @!P1 BRA `(.L_x_7) ;  /* 0x0000000000f49947 */ /* 0x000fea0003800000 */
[----:B------:R-:W-:Y:S01]  /*0640*/  IMAD.MOV.U32 R8, RZ, RZ, 0x652b82fe ;  /* 0x652b82feff087424 */ /* 0x000fe200078e00ff */
[----:B------:R-:W-:Y:S01]  /*0650*/  UMOV UR8, 0xfefa39ef ;  /* 0xfefa39ef00087882 */ /* 0x000fe20000000000 */
[----:B------:R-:W-:Y:S01]  /*0660*/  IMAD.MOV.U32 R9, RZ, RZ, 0x3ff71547 ;  /* 0x3ff71547ff097424 */ /* 0x000fe200078e00ff */
[----:B------:R-:W-:Y:S01]  /*0670*/  UMOV UR9, 0x3fe62e42 ;  /* 0x3fe62e4200097882 */ /* 0x000fe20000000000 */
[----:B------:R-:W-:Y:S01]  /*0680*/  FSETP.GEU.AND P1, PT, |R7|, 4.1917929649353027344, PT ;  /* 0x4086232b0700780b */ /* 0x000fe20003f2e200 */
[----:B------:R-:W-:Y:S03]  /*0690*/  BSSY.RECONVERGENT B1, `(.L_x_8) ;  /* 0x0000036000017945 */ /* 0x000fe60003800200 */
        /* <DEDUP_REMOVED lines=44> */
[----:B------:R-:W-:Y:S01]  /*0960*/  @!P2 LEA.HI R9, R8, R8, RZ, 0x1 ;  /* 0x000000080809a211 */ /* 0x000fe200078f08ff */
[----:B------:R-:W-:Y:S01]  /*0970*/  @!P2 IMAD.MOV.U32 R6, RZ, RZ, R12 ;  /* 0x000000ffff06a224 */ /* 0x000fe200078e000c */
[----:B------:R-:W-:Y:S02]  /*0980*/  FSEL R11, R11, RZ, P1 ;  /* 0x000000ff0b0b7208 */ /* 0x000fe40000800000 */
[----:B------:R-:W-:-:S04]  /*0990*/  @!P2 SHF.R.S32.HI R9, RZ, 0x1, R9 ;  /* 0x00000001ff09a819 */ /* 0x000fc80000011409 */
[----:B------:R-:W-:Y:S01]  /*09a0*/  @!P2 LEA R7, R9, R13, 0x14 ;  /* 0x0000000d0907a211 */ /* 0x000fe200078ea0ff */
[----:B------:R-:W-:-:S05]  /*09b0*/  @!P2 IMAD.IADD R8, R8, 0x1, -R9 ;  /* 0x000000010808a824 */ /* 0x000fca00078e0a09 */
[----:B------:R-:W-:Y:S01]  /*09c0*/  @!P2 LEA R9, R8, 0x3ff00000, 0x14 ;  /* 0x3ff000000809a811 */ /* 0x000fe200078ea0ff */
[----:B------:R-:W-:-:S06]  /*09d0*/  @!P2 IMAD.MOV.U32 R8, RZ, RZ, RZ ;  /* 0x000000ffff08a224 */ /* 0x000fcc00078e00ff */
[----:B------:R-:W-:-:S11]  /*09e0*/  @!P2 DMUL R10, R6, R8 ;  /* 0x00000008060aa228 */ /* 0x000fd60000000000 */
.L_x_9:
[----:B------:R-:W-:Y:S05]  /*09f0*/  BSYNC.RECONVERGENT B1 ;  /* 0x0000000000017941 */ /* 0x000fea0003800200 */
.L_x_8:
[----:B------:R-:W-:-:S11]  /*0a00*/  DADD R14, R14, R10 ;  /* 0x000000000e0e7229 */ /* 0x000fd6000000000a */
.L_x_7:
[----:B------:R-:W-:Y:S05]  /*0a10*/  BSYNC.RECONVERGENT B0 ;  /* 0x0000000000007941 */ /* 0x000fea0003800200 */
.L_x_6:
[----:B------:R-:W-:Y:S01]  /*0a20*/  VIADD R4, R4, 0x2 ;  /* 0x0000000204047836 */ /* 0x000fe20000000000 */
[----:B------:R-:W-:Y:S06]  /*0a30*/  @P0 BRA `(.L_x_10) ;  /* 0xfffffff400d80947 */ /* 0x000fec000383ffff */
.L_x_1:
[----:B------:R-:W0:Y:S02]  /*0a40*/  LDC R5, c[0x0][0x38c] ;  /* 0x0000e300ff057b82 */ /* 0x000e240000000800 */
[----:B0-----:R-:W-:-:S04]  /*0a50*/  LOP3.LUT R4, R5, 0x1, RZ, 0xc0, !PT ;  /* 0x0000000105047812 */ /* 0x001fc800078ec0ff */
[----:B------:R-:W-:-:S13]  /*0a60*/  ISETP.NE.U32.AND P0, PT, R4, 0x1, PT ;  /* 0x000000010400780c */ /* 0x000fda0003f05070 */
[----:B------:R-:W-:Y:S05]  /*0a70*/  @P0 BRA `(.L_x_0) ;  /* 0x0000000400140947 */ /* 0x000fea0003800000 */
[----:B------:R-:W0:Y:S01]  /*0a80*/  LDC.64 R6, c[0x0][0x380] ;  /* 0x0000e000ff067b82 */ /* 0x000e220000000a00 */
[----:B------:R-:W-:-:S04]  /*0a90*/  IMAD.IADD R3, R0, 0x1, R3 ;  /* 0x0000000100037824 */ /* 0x000fc800078e0203 */
[----:B0-----:R-:W-:-:S06]  /*0aa0*/  IMAD.WIDE R6, R3, 0x8, R6 ;  /* 0x0000000803067825 */ /* 0x001fcc00078e0206 */
        /* <DEDUP_REMOVED lines=18> */
[----:B------:R-:W-:Y:S01]  /*0bd0*/  MOV R13, 0x3e928af3 ;  /* 0x3e928af3000d7802 */ /* 0x000fe20000000f00 */
[----:B------:R-:W-:-:S05]  /*0be0*/  UMOV UR5, 0x3e5ade15 ;  /* 0x3e5ade1500057882 */ /* 0x000fca0000000000 */
        /* <DEDUP_REMOVED lines=37> */
[----:B------:R-:W-:-:S05]  /*0e40*/  @!P1 SHF.R.S32.HI R7, RZ, 0x1, R0 ;  /* 0x00000001ff079819 */ /* 0x000fca0000011400 */
[----:B------:R-:W-:Y:S02]  /*0e50*/  @!P1 IMAD.IADD R8, R8, 0x1, -R7 ;  /* 0x0000000108089824 */ /* 0x000fe400078e0a07 */
[----:B------:R-:W-:-:S03]  /*0e60*/  @!P1 IMAD R7, R7, 0x100000, R13 ;  /* 0x0010000007079824 */ /* 0x000fc600078e020d */
[----:B------:R-:W-:Y:S01]  /*0e70*/  @!P1 LEA R9, R8, 0x3ff00000, 0x14 ;  /* 0x3ff0000008099811 */ /* 0x000fe200078ea0ff */
[----:B------:R-:W-:-:S06]  /*0e80*/  @!P1 IMAD.MOV.U32 R8, RZ, RZ, RZ ;  /* 0x000000ffff089224 */ /* 0x000fcc00078e00ff */
[----:B------:R-:W-:-:S11]  /*0e90*/  @!P1 DMUL R10, R6, R8 ;  /* 0x00000008060a9228 */ /* 0x000fd60000000000 */
.L_x_13:
[----:B------:R-:W-:Y:S05]  /*0ea0*/  BSYNC.RECONVERGENT B1 ;  /* 0x0000000000017941 */ /* 0x000fea0003800200 */
.L_x_12:
[----:B------:R-:W-:-:S11]  /*0eb0*/  DADD R14, R10, R14 ;  /* 0x000000000a0e7229 */ /* 0x000fd6000000000e */
.L_x_11:
[----:B------:R-:W-:Y:S05]  /*0ec0*/  BSYNC.RECONVERGENT B0 ;  /* 0x0000000000007941 */ /* 0x000fea0003800200 */
.L_x_0:
[----:B------:R-:W-:-:S13]  /*0ed0*/  ISETP.GE.AND P0, PT, R5, 0x1, PT ;  /* 0x000000010500780c */ /* 0x000fda0003f06270 */
[----:B------:R-:W-:Y:S05]  /*0ee0*/  @!P0 EXIT ;  /* 0x000000000000894d */ /* 0x000fea0003800000 */
[----:B------:R-:W-:Y:S01]  /*0ef0*/  ISETP.NE.AND P0, PT, R5, 0x1, PT ;  /* 0x000000010500780c */ /* 0x000fe20003f05270 */
[----:B------:R-:W-:Y:S02]  /*0f00*/  IMAD R2, R2, R5, RZ ;  /* 0x0000000502027224 */ /* 0x000fe400078e02ff */
[----:B------:R-:W-:-:S10]  /*0f10*/  IMAD.MOV.U32 R3, RZ, RZ, RZ ;  /* 0x000000ffff037224 */ /* 0x000fd400078e00ff */
[----:B------:R-:W-:Y:S05]  /*0f20*/  @!P0 BRA `(.L_x_14) ;  /* 0x0000000c00248947 */ /* 0x000fea0003800000 */
[----:B------:R-:W0:Y:S01]  /*0f30*/  LDCU.64 UR4, c[0x0][0x380] ;  /* 0x00007000ff0477ac */ /* 0x000e220008000a00 */
[----:B------:R-:W-:Y:S02]  /*0f40*/  LOP3.LUT R3, R5, 0x7ffffffe, RZ, 0xc0, !PT ;  /* 0x7ffffffe05037812 */ /* 0x000fe400078ec0ff */
[----:B------:R-:W-:-:S03]  /*0f50*/  MOV R4, R2 ;  /* 0x0000000200047202 */ /* 0x000fc60000000f00 */
[----:B------:R-:W-:Y:S01]  /*0f60*/  IMAD.MOV R5, RZ, RZ, -R3 ;  /* 0x000000ffff057224 */ /* 0x000fe200078e0a03 */
[----:B0-----:R-:W-:-:S04]  /*0f70*/  UIADD3 UR4, UP0, UPT, UR4, 0x8, URZ ;  /* 0x0000000804047890 */ /* 0x001fc8000ff1e0ff */
[----:B------:R-:W-:-:S12]  /*0f80*/  UIADD3.X UR5, UPT, UPT, URZ, UR5, URZ, UP0, !UPT ;  /* 0x00000005ff057290 */ /* 0x000fd800087fe4ff */
.L_x_27:
[----:B0-----:R-:W-:Y:S02]  /*0f90*/  IMAD.U32 R12, RZ, RZ, UR4 ;  /* 0x00000004ff0c7e24 */ /* 0x001fe4000f8e00ff */
[----:B------:R-:W-:Y:S02]  /*0fa0*/  IMAD.U32 R13, RZ, RZ, UR5 ;  /* 0x00000005ff0d7e24 */ /* 0x000fe4000f8e00ff */
[----:B------:R-:W-:-:S05]  /*0fb0*/  IMAD.WIDE R12, R4, 0x8, R12 ;  /* 0x00000008040c7825 */ /* 0x000fca00078e020c */
[----:B------:R-:W2:Y:S01]  /*0fc0*/  LDG.E.64 R6, desc[UR6][R12.64+-0x8] ;  /* 0xfffff8060c067981 */ /* 0x000ea2000c1e1b00 */
[----:B------:R-:W-:Y:S01]  /*0fd0*/  VIADD R5, R5, 0x2 ;  /* 0x0000000205057836 */ /* 0x000fe20000000000 */
[----:B------:R-:W-:Y:S01]  /*0fe0*/  BSSY.RECONVERGENT B0, `(.L_x_15) ;  /* 0x000005c000007945 */ /* 0x000fe20003800200 */
[----:B------:R-:W-:-:S03]  /*0ff0*/  CS2R R8, SRZ ;  /* 0x0000000000087805 */ /* 0x000fc6000001ff00 */
[----:B------:R-:W-:Y:S01]  /*1000*/  ISETP.NE.AND P1, PT, R5, RZ, PT ;  /* 0x000000ff0500720c */ /* 0x000fe20003f25270 */
        /* <DEDUP_REMOVED lines=35> */
[----:B------:R-:W0:Y:S01]  /*1240*/  MUFU.RCP64H R17, R15 ;  /* 0x0000000f00117308 */ /* 0x000e220000001800 */
[----:B------:R-:W-:Y:S01]  /*1250*/  UMOV UR9, 0x3fa55555 ;  /* 0x3fa5555500097882 */ /* 0x000fe20000000000 */
[----:B------:R-:W-:-:S04]  /*1260*/  IMAD.MOV.U32 R16, RZ, RZ, 0x1 ;  /* 0x00000001ff107424 */ /* 0x000fc800078e00ff */
[----:B------:R-:W-:Y:S01]  /*1270*/  DFMA R18, R10, R18, UR8 ;  /* 0x000000080a127e2b */ /* 0x000fe20008000012 */
[----:B------:R-:W-:Y:S01]  /*1280*/  UMOV UR8, 0x55555511 ;  /* 0x5555551100087882 */ /* 0x000fe20000000000 */
[----:B------:R-:W-:-:S06]  /*1290*/  UMOV UR9, 0x3fc55555 ;  /* 0x3fc5555500097882 */ /* 0x000fcc0000000000 */
[----:B------:R-:W-:Y:S01]  /*12a0*/  DFMA R18, R10, R18, UR8 ;  /* 0x000000080a127e2b */ /* 0x000fe20008000012 */
[----:B------:R-:W-:Y:S01]  /*12b0*/  UMOV UR8, 0xb ;  /* 0x0000000b00087882 */ /* 0x000fe20000000000 */
[----:B------:R-:W-:Y:S01]  /*12c0*/  UMOV UR9, 0x3fe00000 ;  /* 0x3fe0000000097882 */ /* 0x000fe20000000000 */
[----:B0-----:R-:W-:-:S05]  /*12d0*/  DFMA R20, R16, -R14, 1 ;  /* 0x3ff000001014742b */ /* 0x001fca000000080e */
[----:B------:R-:W-:-:S03]  /*12e0*/  DFMA R18, R10, R18, UR8 ;  /* 0x000000080a127e2b */ /* 0x000fc60008000012 */
[----:B------:R-:W-:-:S05]  /*12f0*/  DFMA R20, R20, R20, R20 ;  /* 0x000000141414722b */ /* 0x000fca0000000014 */
[----:B------:R-:W-:-:S03]  /*1300*/  DFMA R18, R10, R18, 1 ;  /* 0x3ff000000a12742b */ /* 0x000fc60000000012 */
[----:B------:R-:W-:-:S05]  /*1310*/  DFMA R16, R16, R20, R16 ;  /* 0x000000141010722b */ /* 0x000fca0000000010 */
[----:B------:R-:W-:-:S03]  /*1320*/  DFMA R18, R10, R18, 1 ;  /* 0x3ff000000a12742b */ /* 0x000fc60000000012 */
[----:B------:R-:W-:-:S08]  /*1330*/  DFMA R10, R16, -R14, 1 ;  /* 0x3ff00000100a742b */ /* 0x000fd0000000080e */
[----:B------:R-:W-:Y:S01]  /*1340*/  DFMA R16, R16, R10, R16 ;  /* 0x0000000a1010722b */ /* 0x000fe20000000010 */
[----:B------:R-:W-:Y:S02]  /*1350*/  IMAD R11, R8, 0x100000, R19 ;  /* 0x00100000080b7824 */ /* 0x000fe400078e0213 */
[----:B------:R-:W-:Y:S01]  /*1360*/  IMAD.MOV.U32 R10, RZ, RZ, R18 ;  /* 0x000000ffff0a7224 */ /* 0x000fe200078e0012 */
[----:B------:R-:W-:Y:S07]  /*1370*/  @!P0 BRA `(.L_x_18) ;  /* 0x0000000000308947 */ /* 0x000fee0003800000 */
        /* <DEDUP_REMOVED lines=9> */
[----:B------:R-:W-:Y:S01]  /*1410*/  @!P2 LEA R7, R6, 0x3ff00000, 0x14 ;  /* 0x3ff000000607a811 */ /* 0x000fe200078ea0ff */
[----:B------:R-:W-:-:S06]  /*1420*/  @!P2 IMAD.MOV.U32 R6, RZ, RZ, RZ ;  /* 0x000000ffff06a224 */ /* 0x000fcc00078e00ff */
[----:B------:R-:W-:-:S11]  /*1430*/  @!P2 DMUL R10, R18, R6 ;  /* 0x00000006120aa228 */ /* 0x000fd60000000000 */
.L_x_18:
[----:B------:R-:W-:Y:S05]  /*1440*/  BSYNC.RECONVERGENT B1 ;  /* 0x0000000000017941 */ /* 0x000fea0003800200 */
.L_x_17:
[----:B------:R-:W-:Y:S01]  /*1450*/  MOV R8, R10 ;  /* 0x0000000a00087202 */ /* 0x000fe20000000f00 */
[----:B------:R-:W-:Y:S01]  /*1460*/  IMAD.MOV.U32 R9, RZ, RZ, R11 ;  /* 0x000000ffff097224 */ /* 0x000fe200078e000b */
[----:B------:R-:W-:Y:S01]  /*1470*/  FSETP.GEU.AND P2, PT, |R11|, 6.5827683646048100446e-37, PT ;  /* 0x036000000b00780b */ /* 0x000fe20003f4e200 */
[----:B------:R-:W-:Y:S04]  /*1480*/  BSSY.RECONVERGENT B1, `(.L_x_19) ;  /* 0x000000f000017945 */ /* 0x000fe80003800200 */
[----:B------:R-:W-:-:S08]  /*1490*/  DMUL R6, R16, R8 ;  /* 0x0000000810067228 */ /* 0x000fd00000000000 */
[----:B------:R-:W-:-:S08]  /*14a0*/  DFMA R8, R6, -R14, R8 ;  /* 0x8000000e0608722b */ /* 0x000fd00000000008 */
[----:B------:R-:W-:-:S10]  /*14b0*/  DFMA R6, R16, R8, R6 ;  /* 0x000000081006722b */ /* 0x000fd40000000006 */
[----:B------:R-:W-:-:S05]  /*14c0*/  FFMA R0, RZ, R15, R7 ;  /* 0x0000000fff007223 */ /* 0x000fca0000000007 */
[----:B------:R-:W-:-:S13]  /*14d0*/  FSETP.GT.AND P0, PT, |R0|, 1.469367938527859385e-39, PT ;  /* 0x001000000000780b */ /* 0x000fda0003f04200 */
[----:B------:R-:W-:Y:S05]  /*14e0*/  @P0 BRA P2, `(.L_x_20) ;  /* 0x0000000000200947 */ /* 0x000fea0001000000 */
[----:B------:R-:W-:Y:S01]  /*14f0*/  IMAD.MOV.U32 R6, RZ, RZ, R10 ;  /* 0x000000ffff067224 */ /* 0x000fe200078e000a */
[----:B------:R-:W-:Y:S01]  /*1500*/  MOV R0, 0x1550 ;  /* 0x0000155000007802 */ /* 0x000fe20000000f00 */
[----:B------:R-:W-:Y:S02]  /*1510*/  IMAD.MOV.U32 R7, RZ, RZ, R11 ;  /* 0x000000ffff077224 */ /* 0x000fe400078e000b */
[----:B------:R-:W-:Y:S02]  /*1520*/  IMAD.MOV.U32 R8, RZ, RZ, R14 ;  /* 0x000000ffff087224 */ /* 0x000fe400078e000e */
[----:B------:R-:W-:-:S07]  /*1530*/  IMAD.MOV.U32 R9, RZ, RZ, R15 ;  /* 0x000000ffff097224 */ /* 0x000fce00078e000f */
[----:B------:R-:W-:Y:S05]  /*1540*/  CALL.REL.NOINC `($__internal_0_$__cuda_sm20_div_rn_f64_full) ;  /* 0x0000000c00387944 */ /* 0x000fea0003c00000 */
[----:B------:R-:W-:Y:S01]  /*1550*/  IMAD.MOV.U32 R6, RZ, RZ, R18 ;  /* 0x000000ffff067224 */ /* 0x000fe200078e0012 */
[----:B------:R-:W-:-:S07]  /*1560*/  MOV R7, R19 ;  /* 0x0000001300077202 */ /* 0x000fce0000000f00 */
.L_x_20:
[----:B------:R-:W-:Y:S05]  /*1570*/  BSYNC.RECONVERGENT B1 ;  /* 0x0000000000017941 */ /* 0x000fea0003800200 */
.L_x_19:
[----:B------:R-:W-:Y:S02]  /*1580*/  IMAD.MOV.U32 R8, RZ, RZ, R6 ;  /* 0x000000ffff087224 */ /* 0x000fe400078e0006 */
[----:B------:R-:W-:-:S07]  /*1590*/  IMAD.MOV.U32 R9, RZ, RZ, R7 ;  /* 0x000000ffff097224 */ /* 0x000fce00078e0007 */
.L_x_16:
[----:B------:R-:W-:Y:S05]  /*15a0*/  BSYNC.RECONVERGENT B0 ;  /* 0x0000000000007941 */ /* 0x000fea0003800200 */
.L_x_15:
[----:B------:R-:W2:Y:S01]  /*15b0*/  LDG.E.64 R6, desc[UR6][R12.64] ;  /* 0x000000060c067981 */ /* 0x000ea2000c1e1b00 */
[----:B------:R-:W-:Y:S01]  /*15c0*/  BSSY.RECONVERGENT B0, `(.L_x_21) ;  /* 0x000005c000007945 */ /* 0x000fe20003800200 */
[----:B------:R-:W-:Y:S02]  /*15d0*/  CS2R R10, SRZ ;  /* 0x00000000000a7805 */ /* 0x000fe4000001ff00 */
[----:B------:R0:W-:Y:S01]  /*15e0*/  STG.E.64 desc[UR6][R12.64+-0x8], R8 ;  /* 0xfffff8080c007986 */ /* 0x0001e2000c101b06 */
[----:B--2---:R-:W-:-:S14]  /*15f0*/  DSETP.NEU.AND P0, PT, R6, -INF , PT ;  /* 0xfff000000600742a */ /* 0x004fdc0003f0d000 */
[----:B0-----:R-:W-:Y:S05]  /*1600*/  @!P0 BRA `(.L_x_22) ;  /* 0x00000004005c8947 */ /* 0x001fea0003800000 */
        /* <DEDUP_REMOVED lines=35> */
[----:B------:R-:W-:-:S04]  /*1840*/  MOV R16, 0x1 ;  /* 0x0000000100107802 */ /* 0x000fc80000000f00 */
        /* <DEDUP_REMOVED lines=29> */
.L_x_24:
[----:B------:R-:W-:Y:S05]  /*1a20*/  BSYNC.RECONVERGENT B1 ;  /* 0x0000000000017941 */ /* 0x000fea0003800200 */
.L_x_23:
[----:B------:R-:W-:Y:S01]  /*1a30*/  IMAD.MOV.U32 R8, RZ, RZ, R10 ;  /* 0x000000ffff087224 */ /* 0x000fe200078e000a */
[----:B------:R-:W-:Y:S01]  /*1a40*/  MOV R9, R11 ;  /* 0x0000000b00097202 */ /* 0x000fe20000000f00 */
[----:B------:R-:W-:Y:S01]  /*1a50*/  BSSY.RECONVERGENT B1, `(.L_x_25) ;  /* 0x0000010000017945 */ /* 0x000fe20003800200 */
[----:B------:R-:W-:-:S04]  /*1a60*/  FSETP.GEU.AND P2, PT, |R11|, 6.5827683646048100446e-37, PT ;  /* 0x036000000b00780b */ /* 0x000fc80003f4e200 */
        /* <DEDUP_REMOVED lines=12> */
[----:B------:R-:W-:Y:S02]  /*1b30*/  IMAD.MOV.U32 R6, RZ, RZ, R18 ;  /* 0x000000ffff067224 */ /* 0x000fe400078e0012 */
[----:B------:R-:W-:-:S07]  /*1b40*/  IMAD.MOV.U32 R7, RZ, RZ, R19 ;  /* 0x000000ffff077224 */ /* 0x000fce00078e0013 */
.L_x_26:
[----:B------:R-:W-:Y:S05]  /*1b50*/  BSYNC.RECONVERGENT B1 ;  /* 0x0000000000017941 */ /* 0x000fea0003800200 */
.L_x_25:
[----:B------:R-:W-:Y:S01]  /*1b60*/  MOV R10, R6 ;  /* 0x00000006000a7202 */ /* 0x000fe20000000f00 */
[----:B------:R-:W-:-:S07]  /*1b70*/  IMAD.MOV.U32 R11, RZ, RZ, R7 ;  /* 0x000000ffff0b7224 */ /* 0x000fce00078e0007 */
.L_x_22:
[----:B------:R-:W-:Y:S05]  /*1b80*/  BSYNC.RECONVERGENT B0 ;  /* 0x0000000000007941 */ /* 0x000fea0003800200 */
.L_x_21:
[----:B------:R0:W-:Y:S01]  /*1b90*/  STG.E.64 desc[UR6][R12.64], R10 ;  /* 0x0000000a0c007986 */ /* 0x0001e2000c101b06 */
[----:B------:R-:W-:Y:S01]  /*1ba0*/  VIADD R4, R4, 0x2 ;  /* 0x0000000204047836 */ /* 0x000fe20000000000 */
[----:B------:R-:W-:Y:S06]  /*1bb0*/  @P1 BRA `(.L_x_27) ;  /* 0xfffffff000f41947 */ /* 0x000fec000383ffff */
.L_x_14:
[----:B------:R-:W1:Y:S02]  /*1bc0*/  LDC R0, c[0x0][0x38c] ;  /* 0x0000e300ff007b82 */ /* 0x000e640000000800 */
[----:B-1----:R-:W-:-:S04]  /*1bd0*/  LOP3.LUT R0, R0, 0x1, RZ, 0xc0, !PT ;  /* 0x0000000100007812 */ /* 0x002fc800078ec0ff */
[----:B------:R-:W-:-:S13]  /*1be0*/  ISETP.NE.U32.AND P0, PT, R0, 0x1, PT ;  /* 0x000000010000780c */ /* 0x000fda0003f05070 */
[----:B------:R-:W-:Y:S05]  /*1bf0*/  @P0 EXIT ;  /* 0x000000000000094d */ /* 0x000fea0003800000 */
[----:B------:R-:W1:Y:S01]  /*1c00*/  LDC.64 R4, c[0x0][0x380] ;  /* 0x0000e000ff047b82 */ /* 0x000e620000000a00 */
[----:B------:R-:W-:-:S04]  /*1c10*/  IMAD.IADD R3, R2, 0x1, R3 ;  /* 0x0000000102037824 */ /* 0x000fc800078e0203 */
[----:B-1----:R-:W-:-:S05]  /*1c20*/  IMAD.WIDE R2, R3, 0x8, R4 ;  /* 0x0000000803027825 */ /* 0x002fca00078e0204 */
[----:B------:R-:W2:Y:S01]  /*1c30*/  LDG.E.64 R4, desc[UR6][R2.64] ;  /* 0x0000000602047981 */ /* 0x000ea2000c1e1b00 */
[----:B------:R-:W-:Y:S01]  /*1c40*/  BSSY.RECONVERGENT B0, `(.L_x_28) ;  /* 0x000005c000007945 */ /* 0x000fe20003800200 */
[----:B------:R-:W-:Y:S01]  /*1c50*/  CS2R R6, SRZ ;  /* 0x0000000000067805 */ /* 0x000fe2000001ff00 */
[----:B--2---:R-:W-:-:S14]  /*1c60*/  DSETP.NEU.AND P0, PT, R4, -INF , PT ;  /* 0xfff000000400742a */ /* 0x004fdc0003f0d000 */
[----:B------:R-:W-:Y:S05]  /*1c70*/  @!P0 BRA `(.L_x_29) ;  /* 0x0000000400608947 */ /* 0x000fea0003800000 */
[----:B------:R-:W-:Y:S01]  /*1c80*/  IMAD.MOV.U32 R6, RZ, RZ, 0x652b82fe ;  /* 0x652b82feff067424 */ /* 0x000fe200078e00ff */
[----:B------:R-:W-:Y:S01]  /*1c90*/  UMOV UR4, 0xfefa39ef ;  /* 0xfefa39ef00047882 */ /* 0x000fe20000000000 */
[----:B------:R-:W-:Y:S01]  /*1ca0*/  IMAD.MOV.U32 R7, RZ, RZ, 0x3ff71547 ;  /* 0x3ff71547ff077424 */ /* 0x000fe200078e00ff */
[----:B------:R-:W-:Y:S01]  /*1cb0*/  UMOV UR5, 0x3fe62e42 ;  /* 0x3fe62e4200057882 */ /* 0x000fe20000000000 */
[----:B0-----:R-:W0:Y:S01]  /*1cc0*/  MUFU.RCP64H R13, R15 ;  /* 0x0000000f000d7308 */ /* 0x001e220000001800 */
[----:B------:R-:W-:Y:S01]  /*1cd0*/  IMAD.MOV.U32 R12, RZ, RZ, 0x1 ;  /* 0x00000001ff0c7424 */ /* 0x000fe200078e00ff */
[----:B------:R-:W-:Y:S01]  /*1ce0*/  FSETP.GEU.AND P0, PT, |R5|, 4.1917929649353027344, PT ;  /* 0x4086232b0500780b */ /* 0x000fe20003f0e200 */
[----:B------:R-:W-:Y:S01]  /*1cf0*/  BSSY.RECONVERGENT B1, `(.L_x_30) ;  /* 0x000003b000017945 */ /* 0x000fe20003800200 */
[----:B------:R-:W-:-:S08]  /*1d00*/  DFMA R6, R4, R6, 6.75539944105574400000e+15 ;  /* 0x433800000406742b */ /* 0x000fd00000000006 */
[----:B------:R-:W-:Y:S02]  /*1d10*/  DADD R8, R6, -6.75539944105574400000e+15 ;  /* 0xc338000006087429 */ /* 0x000fe40000000000 */
[----:B0-----:R-:W-:-:S06]  /*1d20*/  DFMA R16, R12, -R14, 1 ;  /* 0x3ff000000c10742b */ /* 0x001fcc000000080e */
[----:B------:R-:W-:Y:S01]  /*1d30*/  DFMA R10, R8, -UR4, R4 ;  /* 0x80000004080a7c2b */ /* 0x000fe20008000004 */
[----:B------:R-:W-:Y:S01]  /*1d40*/  UMOV UR4, 0x3b39803f ;  /* 0x3b39803f00047882 */ /* 0x000fe20000000000 */
[----:B------:R-:W-:Y:S01]  /*1d50*/  UMOV UR5, 0x3c7abc9e ;  /* 0x3c7abc9e00057882 */ /* 0x000fe20000000000 */
[----:B------:R-:W-:-:S05]  /*1d60*/  DFMA R16, R16, R16, R16 ;  /* 0x000000101010722b */ /* 0x000fca0000000010 */
[----:B------:R-:W-:Y:S01]  /*1d70*/  DFMA R8, R8, -UR4, R10 ;  /* 0x8000000408087c2b */ /* 0x000fe2000800000a */
[----:B------:R-:W-:Y:S01]  /*1d80*/  UMOV UR4, 0x69ce2bdf ;  /* 0x69ce2bdf00047882 */ /* 0x000fe20000000000 */
[----:B------:R-:W-:Y:S01]  /*1d90*/  IMAD.MOV.U32 R10, RZ, RZ, -0x35dec16 ;  /* 0xfca213eaff0a7424 */ /* 0x000fe200078e00ff */
[----:B------:R-:W-:Y:S01]  /*1da0*/  MOV R11, 0x3e928af3 ;  /* 0x3e928af3000b7802 */ /* 0x000fe20000000f00 */
[----:B------:R-:W-:Y:S01]  /*1db0*/  UMOV UR5, 0x3e5ade15 ;  /* 0x3e5ade1500057882 */ /* 0x000fe20000000000 */
[----:B------:R-:W-:-:S04]  /*1dc0*/  DFMA R16, R12, R16, R12 ;  /* 0x000000100c10722b */ /* 0x000fc8000000000c */
        /* <DEDUP_REMOVED lines=26> */
[----:B------:R-:W-:Y:S02]  /*1f70*/  DFMA R12, R8, R10, 1 ;  /* 0x3ff00000080c742b */ /* 0x000fe4000000000a */
        /* <DEDUP_REMOVED lines=15> */
[----:B------:R-:W-:Y:S02]  /*2070*/  @!P1 LEA R7, R6, 0x3ff00000, 0x14 ;  /* 0x3ff0000006079811 */ /* 0x000fe400078ea0ff */
[----:B------:R-:W-:-:S06]  /*2080*/  @!P1 MOV R6, RZ ;  /* 0x000000ff00069202 */ /* 0x000fcc0000000f00 */
[----:B------:R-:W-:-:S11]  /*2090*/  @!P1 DMUL R10, R4, R6 ;  /* 0x00000006040a9228 */ /* 0x000fd60000000000 */
.L_x_31:
[----:B------:R-:W-:Y:S05]  /*20a0*/  BSYNC.RECONVERGENT B1 ;  /* 0x0000000000017941 */ /* 0x000fea0003800200 */
.L_x_30:
[----:B------:R-:W-:Y:S01]  /*20b0*/  IMAD.MOV.U32 R6, RZ, RZ, R10 ;  /* 0x000000ffff067224 */ /* 0x000fe200078e000a */
[----:B------:R-:W-:Y:S01]  /*20c0*/  FSETP.GEU.AND P1, PT, |R11|, 6.5827683646048100446e-37, PT ;  /* 0x036000000b00780b */ /* 0x000fe20003f2e200 */
[----:B------:R-:W-:Y:S01]  /*20d0*/  IMAD.MOV.U32 R7, RZ, RZ, R11 ;  /* 0x000000ffff077224 */ /* 0x000fe200078e000b */
[----:B------:R-:W-:Y:S05]  /*20e0*/  BSSY.RECONVERGENT B1, `(.L_x_32) ;  /* 0x000000f000017945 */ /* 0x000fea0003800200 */
        /* <DEDUP_REMOVED lines=12> */
[----:B------:R-:W-:Y:S01]  /*21b0*/  MOV R4, R18 ;  /* 0x0000001200047202 */ /* 0x000fe20000000f00 */
[----:B------:R-:W-:-:S07]  /*21c0*/  IMAD.MOV.U32 R5, RZ, RZ, R19 ;  /* 0x000000ffff057224 */ /* 0x000fce00078e0013 */
.L_x_33:
[----:B------:R-:W-:Y:S05]  /*21d0*/  BSYNC.RECONVERGENT B1 ;  /* 0x0000000000017941 */ /* 0x000fea0003800200 */
.L_x_32:
[----:B------:R-:W-:Y:S02]  /*21e0*/  IMAD.MOV.U32 R6, RZ, RZ, R4 ;  /* 0x000000ffff067224 */ /* 0x000fe400078e0004 */
[----:B------:R-:W-:-:S07]  /*21f0*/  IMAD.MOV.U32 R7, RZ, RZ, R5 ;  /* 0x000000ffff077224 */ /* 0x000fce00078e0005 */
.L_x_29:
[----:B------:R-:W-:Y:S05]  /*2200*/  BSYNC.RECONVERGENT B0 ;  /* 0x0000000000007941 */ /* 0x000fea0003800200 */
.L_x_28:
[----:B------:R-:W-:Y:S01]  /*2210*/  STG.E.64 desc[UR6][R2.64], R6 ;  /* 0x0000000602007986 */ /* 0x000fe2000c101b06 */
[----:B------:R-:W-:Y:S05]  /*2220*/  EXIT ;  /* 0x000000000000794d */ /* 0x000fea0003800000 */
        .weak           $__internal_0_$__cuda_sm20_div_rn_f64_full
        .type           $__internal_0_$__cuda_sm20_div_rn_f64_full,@function
        .size           $__internal_0_$__cuda_sm20_div_rn_f64_full,(.L_x_61 - $__internal_0_$__cuda_sm20_div_rn_f64_full)
$__internal_0_$__cuda_sm20_div_rn_f64_full:
[C---:B------:R-:W-:Y:S01]  /*2230*/  FSETP.GEU.AND P0, PT, |R9|.reuse, 1.469367938527859385e-39, PT ;  /* 0x001000000900780b */ /* 0x040fe20003f0e200 */
[----:B------:R-:W-:Y:S01]  /*2240*/  IMAD.MOV.U32 R16, RZ, RZ, 0x1 ;  /* 0x00000001ff107424 */ /* 0x000fe200078e00ff */
[----:B------:R-:W-:Y:S01]  /*2250*/  LOP3.LUT R10, R9, 0x800fffff, RZ, 0xc0, !PT ;  /* 0x800fffff090a7812 */ /* 0x000fe200078ec0ff */
[----:B------:R-:W-:Y:S01]  /*2260*/  IMAD.MOV.U32 R25, RZ, RZ, 0x1ca00000 ;  /* 0x1ca00000ff197424 */ /* 0x000fe200078e00ff */
[C---:B------:R-:W-:Y:S01]  /*2270*/  FSETP.GEU.AND P3, PT, |R7|.reuse, 1.469367938527859385e-39, PT ;  /* 0x001000000700780b */ /* 0x040fe20003f6e200 */
[----:B------:R-:W-:Y:S01]  /*2280*/  BSSY.RECONVERGENT B2, `(.L_x_34) ;  /* 0x0000052000027945 */ /* 0x000fe20003800200 */
[----:B------:R-:W-:Y:S01]  /*2290*/  LOP3.LUT R11, R10, 0x3ff00000, RZ, 0xfc, !PT ;  /* 0x3ff000000a0b7812 */ /* 0x000fe200078efcff */
[----:B------:R-:W-:Y:S01]  /*22a0*/  IMAD.MOV.U32 R10, RZ, RZ, R8 ;  /* 0x000000ffff0a7224 */ /* 0x000fe200078e0008 */
[----:B------:R-:W-:Y:S02]  /*22b0*/  LOP3.LUT R24, R7, 0x7ff00000, RZ, 0xc0, !PT ;  /* 0x7ff0000007187812 */ /* 0x000fe400078ec0ff */
[----:B------:R-:W-:-:S03]  /*22c0*/  LOP3.LUT R27, R9, 0x7ff00000, RZ, 0xc0, !PT ;  /* 0x7ff00000091b7812 */ /* 0x000fc600078ec0ff */
[----:B------:R-:W-:Y:S01]  /*22d0*/  @!P0 DMUL R10, R8, 8.98846567431157953865e+307 ;  /* 0x7fe00000080a8828 */ /* 0x000fe20000000000 */
[----:B------:R-:W-:-:S03]  /*22e0*/  ISETP.GE.U32.AND P2, PT, R24, R27, PT ;  /* 0x0000001b1800720c */ /* 0x000fc60003f46070 */
[----:B------:R-:W-:Y:S02]  /*22f0*/  @!P3 LOP3.LUT R19, R9, 0x7ff00000, RZ, 0xc0, !PT ;  /* 0x7ff000000913b812 */ /* 0x000fe400078ec0ff */
[----:B------:R-:W0:Y:S02]  /*2300*/  MUFU.RCP64H R17, R11 ;  /* 0x0000000b00117308 */ /* 0x000e240000001800 */
[----:B------:R-:W-:Y:S02]  /*2310*/  @!P3 ISETP.GE.U32.AND P4, PT, R24, R19, PT ;  /* 0x000000131800b20c */ /* 0x000fe40003f86070 */
[----:B------:R-:W-:Y:S02]  /*2320*/  @!P0 LOP3.LUT R27, R11, 0x7ff00000, RZ, 0xc0, !PT ;  /* 0x7ff000000b1b8812 */ /* 0x000fe400078ec0ff */
[----:B------:R-:W-:-:S04]  /*2330*/  @!P3 SEL R19, R25, 0x63400000, !P4 ;  /* 0x634000001913b807 */ /* 0x000fc80006000000 */
[----:B------:R-:W-:-:S04]  /*2340*/  @!P3 LOP3.LUT R22, R19, 0x80000000, R7, 0xf8, !PT ;  /* 0x800000001316b812 */ /* 0x000fc800078ef807 */
[----:B------:R-:W-:Y:S01]  /*2350*/  @!P3 LOP3.LUT R23, R22, 0x100000, RZ, 0xfc, !PT ;  /* 0x001000001617b812 */ /* 0x000fe200078efcff */
[----:B------:R-:W-:Y:S01]  /*2360*/  @!P3 IMAD.MOV.U32 R22, RZ, RZ, RZ ;  /* 0x000000ffff16b224 */ /* 0x000fe200078e00ff */
[----:B0-----:R-:W-:-:S08]  /*2370*/  DFMA R20, R16, -R10, 1 ;  /* 0x3ff000001014742b */ /* 0x001fd0000000080a */
[----:B------:R-:W-:-:S08]  /*2380*/  DFMA R20, R20, R20, R20 ;  /* 0x000000141414722b */ /* 0x000fd00000000014 */
[----:B------:R-:W-:Y:S01]  /*2390*/  DFMA R20, R16, R20, R16 ;  /* 0x000000141014722b */ /* 0x000fe20000000010 */
[----:B------:R-:W-:Y:S02]  /*23a0*/  SEL R17, R25, 0x63400000, !P2 ;  /* 0x6340000019117807 */ /* 0x000fe40005000000 */
[----:B------:R-:W-:Y:S02]  /*23b0*/  MOV R16, R6 ;  /* 0x0000000600107202 */ /* 0x000fe40000000f00 */
[----:B------:R-:W-:-:S03]  /*23c0*/  LOP3.LUT R17, R17, 0x800fffff, R7, 0xf8, !PT ;  /* 0x800fffff11117812 */ /* 0x000fc600078ef807 */
[----:B------:R-:W-:-:S03]  /*23d0*/  DFMA R18, R20, -R10, 1 ;  /* 0x3ff000001412742b */ /* 0x000fc6000000080a */
[----:B------:R-:W-:-:S05]  /*23e0*/  @!P3 DFMA R16, R16, 2, -R22 ;  /* 0x400000001010b82b */ /* 0x000fca0000000816 */
[----:B------:R-:W-:-:S08]  /*23f0*/  DFMA R18, R20, R18, R20 ;  /* 0x000000121412722b */ /* 0x000fd00000000014 */
[----:B------:R-:W-:-:S08]  /*2400*/  DMUL R20, R18, R16 ;  /* 0x0000001012147228 */ /* 0x000fd00000000000 */
[----:B------:R-:W-:-:S08]  /*2410*/  DFMA R22, R20, -R10, R16 ;  /* 0x8000000a1416722b */ /* 0x000fd00000000010 */
[----:B------:R-:W-:Y:S01]  /*2420*/  DFMA R22, R18, R22, R20 ;  /* 0x000000161216722b */ /* 0x000fe20000000014 */
[----:B------:R-:W-:Y:S01]  /*2430*/  IMAD.MOV.U32 R20, RZ, RZ, R24 ;  /* 0x000000ffff147224 */ /* 0x000fe200078e0018 */
[----:B------:R-:W-:Y:S01]  /*2440*/  @!P3 LOP3.LUT R20, R17, 0x7ff00000, RZ, 0xc0, !PT ;  /* 0x7ff000001114b812 */ /* 0x000fe200078ec0ff */
[----:B------:R-:W-:-:S04]  /*2450*/  VIADD R19, R27, 0xffffffff ;  /* 0xffffffff1b137836 */ /* 0x000fc80000000000 */
[----:B------:R-:W-:-:S05]  /*2460*/  VIADD R18, R20, 0xffffffff ;  /* 0xffffffff14127836 */ /* 0x000fca0000000000 */
[----:B------:R-:W-:-:S04]  /*2470*/  ISETP.GT.U32.AND P0, PT, R18, 0x7feffffe, PT ;  /* 0x7feffffe1200780c */ /* 0x000fc80003f04070 */
[----:B------:R-:W-:-:S13]  /*2480*/  ISETP.GT.U32.OR P0, PT, R19, 0x7feffffe, P0 ;  /* 0x7feffffe1300780c */ /* 0x000fda0000704470 */
[----:B------:R-:W-:Y:S05]  /*2490*/  @P0 BRA `(.L_x_35) ;  /* 0x00000000006c0947 */ /* 0x000fea0003800000 */
[----:B------:R-:W-:-:S04]  /*24a0*/  LOP3.LUT R7, R9, 0x7ff00000, RZ, 0xc0, !PT ;  /* 0x7ff0000009077812 */ /* 0x000fc800078ec0ff */
[CC--:B------:R-:W-:Y:S02]  /*24b0*/  VIADDMNMX R6, R24.reuse, -R7.reuse, 0xb9600000, !PT ;  /* 0xb960000018067446 */ /* 0x0c0fe40007800907 */
[----:B------:R-:W-:Y:S02]  /*24c0*/  ISETP.GE.U32.AND P0, PT, R24, R7, PT ;  /* 0x000000071800720c */ /* 0x000fe40003f06070 */
[----:B------:R-:W-:Y:S02]  /*24d0*/  VIMNMX R6, PT, PT, R6, 0x46a00000, PT ;  /* 0x46a0000006067848 */ /* 0x000fe40003fe0100 */
[----:B------:R-:W-:-:S05]  /*24e0*/  SEL R25, R25, 0x63400000, !P0 ;  /* 0x6340000019197807 */ /* 0x000fca0004000000 */
[----:B------:R-:W-:Y:S01]  /*24f0*/  IMAD.IADD R20, R6, 0x1, -R25 ;  /* 0x0000000106147824 */ /* 0x000fe200078e0a19 */
[----:B------:R-:W-:-:S03]  /*2500*/  MOV R6, RZ ;  /* 0x000000ff00067202 */ /* 0x000fc60000000f00 */
[----:B------:R-:W-:-:S06]  /*2510*/  VIADD R7, R20, 0x7fe00000 ;  /* 0x7fe0000014077836 */ /* 0x000fcc0000000000 */
[----:B------:R-:W-:-:S10]  /*2520*/  DMUL R18, R22, R6 ;  /* 0x0000000616127228 */ /* 0x000fd40000000000 */
[----:B------:R-:W-:-:S13]  /*2530*/  FSETP.GTU.AND P0, PT, |R19|, 1.469367938527859385e-39, PT ;  /* 0x001000001300780b */ /* 0x000fda0003f0c200 */
[----:B------:R-:W-:Y:S05]  /*2540*/  @P0 BRA `(.L_x_36) ;  /* 0x0000000000940947 */ /* 0x000fea0003800000 */
[----:B------:R-:W-:Y:S01]  /*2550*/  DFMA R10, R22, -R10, R16 ;  /* 0x8000000a160a722b */ /* 0x000fe20000000010 */
[----:B------:R-:W-:-:S09]  /*2560*/  IMAD.MOV.U32 R8, RZ, RZ, RZ ;  /* 0x000000ffff087224 */ /* 0x000fd200078e00ff */
[C---:B------:R-:W-:Y:S02]  /*2570*/  FSETP.NEU.AND P0, PT, R11.reuse, RZ, PT ;  /* 0x000000ff0b00720b */ /* 0x040fe40003f0d000 */
[----:B------:R-:W-:-:S04]  /*2580*/  LOP3.LUT R17, R11, 0x80000000, R9, 0x48, !PT ;  /* 0x800000000b117812 */ /* 0x000fc800078e4809 */
[----:B------:R-:W-:-:S07]  /*2590*/  LOP3.LUT R9, R17, R7, RZ, 0xfc, !PT ;  /* 0x0000000711097212 */ /* 0x000fce00078efcff */
[----:B------:R-:W-:Y:S05]  /*25a0*/  @!P0 BRA `(.L_x_36) ;  /* 0x00000000007c8947 */ /* 0x000fea0003800000 */
[----:B------:R-:W-:Y:S01]  /*25b0*/  IMAD.MOV R7, RZ, RZ, -R20 ;  /* 0x000000ffff077224 */ /* 0x000fe200078e0a14 */
[----:B------:R-:W-:Y:S01]  /*25c0*/  DMUL.RP R8, R22, R8 ;  /* 0x0000000816087228 */ /* 0x000fe20000008000 */
[----:B------:R-:W-:-:S06]  /*25d0*/  IMAD.MOV.U32 R6, RZ, RZ, RZ ;  /* 0x000000ffff067224 */ /* 0x000fcc00078e00ff */
[----:B------:R-:W-:-:S03]  /*25e0*/  DFMA R6, R18, -R6, R22 ;  /* 0x800000061206722b */ /* 0x000fc60000000016 */
[----:B------:R-:W-:-:S03]  /*25f0*/  LOP3.LUT R17, R9, R17, RZ, 0x3c, !PT ;  /* 0x0000001109117212 */ /* 0x000fc600078e3cff */
[----:B------:R-:W-:-:S04]  /*2600*/  IADD3 R6, PT, PT, -R20, -0x43300000, RZ ;  /* 0xbcd0000014067810 */ /* 0x000fc80007ffe1ff */
[----:B------:R-:W-:-:S04]  /*2610*/  FSETP.NEU.AND P0, PT, |R7|, R6, PT ;  /* 0x000000060700720b */ /* 0x000fc80003f0d200 */
[----:B------:R-:W-:Y:S02]  /*2620*/  FSEL R18, R8, R18, !P0 ;  /* 0x0000001208127208 */ /* 0x000fe40004000000 */
[----:B------:R-:W-:Y:S01]  /*2630*/  FSEL R19, R17, R19, !P0 ;  /* 0x0000001311137208 */ /* 0x000fe20004000000 */
[----:B------:R-:W-:Y:S06]  /*2640*/  BRA `(.L_x_36) ;  /* 0x0000000000547947 */ /* 0x000fec0003800000 */
.L_x_35:
[----:B------:R-:W-:-:S14]  /*2650*/  DSETP.NAN.AND P0, PT, R6, R6, PT ;  /* 0x000000060600722a */ /* 0x000fdc0003f08000 */
[----:B------:R-:W-:Y:S05]  /*2660*/  @P0 BRA `(.L_x_37) ;  /* 0x0000000000440947 */ /* 0x000fea0003800000 */
[----:B------:R-:W-:-:S14]  /*2670*/  DSETP.NAN.AND P0, PT, R8, R8, PT ;  /* 0x000000080800722a */ /* 0x000fdc0003f08000 */
[----:B------:R-:W-:Y:S05]  /*2680*/  @P0 BRA `(.L_x_38) ;  /* 0x0000000000300947 */ /* 0x000fea0003800000 */
[----:B------:R-:W-:Y:S01]  /*2690*/  ISETP.NE.AND P0, PT, R20, R27, PT ;  /* 0x0000001b1400720c */ /* 0x000fe20003f05270 */
[----:B------:R-:W-:Y:S02]  /*26a0*/  IMAD.MOV.U32 R18, RZ, RZ, 0x0 ;  /* 0x00000000ff127424 */ /* 0x000fe400078e00ff */
[----:B------:R-:W-:-:S10]  /*26b0*/  IMAD.MOV.U32 R19, RZ, RZ, -0x80000 ;  /* 0xfff80000ff137424 */ /* 0x000fd400078e00ff */
[----:B------:R-:W-:Y:S05]  /*26c0*/  @!P0 BRA `(.L_x_36) ;  /* 0x0000000000348947 */ /* 0x000fea0003800000 */
[----:B------:R-:W-:Y:S02]  /*26d0*/  ISETP.NE.AND P0, PT, R20, 0x7ff00000, PT ;  /* 0x7ff000001400780c */ /* 0x000fe40003f05270 */
[----:B------:R-:W-:Y:S02]  /*26e0*/  LOP3.LUT R19, R7, 0x80000000, R9, 0x48, !PT ;  /* 0x8000000007137812 */ /* 0x000fe400078e4809 */
[----:B------:R-:W-:-:S13]  /*26f0*/  ISETP.EQ.OR P0, PT, R27, RZ, !P0 ;  /* 0x000000ff1b00720c */ /* 0x000fda0004702670 */
[----:B------:R-:W-:Y:S01]  /*2700*/  @P0 LOP3.LUT R6, R19, 0x7ff00000, RZ, 0xfc, !PT ;  /* 0x7ff0000013060812 */ /* 0x000fe200078efcff */
[----:B------:R-:W-:Y:S01]  /*2710*/  @!P0 IMAD.MOV.U32 R18, RZ, RZ, RZ ;  /* 0x000000ffff128224 */ /* 0x000fe200078e00ff */
[----:B------:R-:W-:-:S03]  /*2720*/  @P0 MOV R18, RZ ;  /* 0x000000ff00120202 */ /* 0x000fc60000000f00 */
[----:B------:R-:W-:Y:S01]  /*2730*/  @P0 IMAD.MOV.U32 R19, RZ, RZ, R6 ;  /* 0x000000ffff130224 */ /* 0x000fe200078e0006 */
[----:B------:R-:W-:Y:S06]  /*2740*/  BRA `(.L_x_36) ;  /* 0x0000000000147947 */ /* 0x000fec0003800000 */
.L_x_38:
[----:B------:R-:W-:Y:S01]  /*2750*/  LOP3.LUT R19, R9, 0x80000, RZ, 0xfc, !PT ;  /* 0x0008000009137812 */ /* 0x000fe200078efcff */
[----:B------:R-:W-:Y:S01]  /*2760*/  IMAD.MOV.U32 R18, RZ, RZ, R8 ;  /* 0x000000ffff127224 */ /* 0x000fe200078e0008 */
[----:B------:R-:W-:Y:S06]  /*2770*/  BRA `(.L_x_36) ;  /* 0x0000000000087947 */ /* 0x000fec0003800000 */
.L_x_37:
[----:B------:R-:W-:Y:S01]  /*2780*/  LOP3.LUT R19, R7, 0x80000, RZ, 0xfc, !PT ;  /* 0x0008000007137812 */ /* 0x000fe200078efcff */
[----:B------:R-:W-:-:S07]  /*2790*/  IMAD.MOV.U32 R18, RZ, RZ, R6 ;  /* 0x000000ffff127224 */ /* 0x000fce00078e0006 */
.L_x_36:
[----:B------:R-:W-:Y:S05]  /*27a0*/  BSYNC.RECONVERGENT B2 ;  /* 0x0000000000027941 */ /* 0x000fea0003800200 */
.L_x_34:
[----:B------:R-:W-:Y:S02]  /*27b0*/  IMAD.MOV.U32 R6, RZ, RZ, R0 ;  /* 0x000000ffff067224 */ /* 0x000fe400078e0000 */
[----:B------:R-:W-:-:S04]  /*27c0*/  IMAD.MOV.U32 R7, RZ, RZ, 0x0 ;  /* 0x00000000ff077424 */ /* 0x000fc800078e00ff */
[----:B------:R-:W-:Y:S05]  /*27d0*/  RET.REL.NODEC R6 `(_Z7softmaxPdii) ;  /* 0xffffffd806087950 */ /* 0x000fea0003c3ffff */
.L_x_39:
[----:B------:R-:W-:-:S00]  /*27e0*/  BRA `(.L_x_39) ;  /* 0xfffffffc00fc7947 */ /* 0x000fc0000383ffff */
[----:B------:R-:W-:-:S00]  /*27f0*/  NOP ;  /* 0x0000000000007918 */ /* 0x000fc00000000000 */
        /* <DEDUP_REMOVED lines=8> */
.L_x_61:


//--------------------- .text._Z19multiplica_matrizesPdS_S_iiid --------------------------
	.section	.text._Z19multiplica_matrizesPdS_S_iiid,"ax",@progbits
	.align	128
        .global         _Z19multiplica_matrizesPdS_S_iiid
        .type           _Z19multiplica_matrizesPdS_S_iiid,@function
        .size           _Z19multiplica_matrizesPdS_S_iiid,(.L_x_62 - _Z19multiplica_matrizesPdS_S_iiid)
        .other          _Z19multiplica_matrizesPdS_S_iiid,@"STO_CUDA_ENTRY STV_DEFAULT"
_Z19multiplica_matrizesPdS_S_iiid:
.text._Z19multiplica_matrizesPdS_S_iiid:
[----:B------:R-:W-:Y:S01]  /*0000*/  LDC R1, c[0x0][0x37c] ;  /* 0x0000df00ff017b82 */ /* 0x000fe20000000800 */
[----:B------:R-:W0:Y:S01]  /*0010*/  S2R R0, SR_TID.Y ;  /* 0x0000000000007919 */ /* 0x000e220000002200 */
[----:B------:R-:W1:Y:S06]  /*0020*/  LDCU UR4, c[0x0][0x360] ;  /* 0x00006c00ff0477ac */ /* 0x000e6c0008000800 */
[----:B------:R-:W2:Y:S01]  /*0030*/  LDC.64 R4, c[0x0][0x398] ;  /* 0x0000e600ff047b82 */ /* 0x000ea20000000a00 */
[----:B------:R-:W0:Y:S01]  /*0040*/  S2R R7, SR_CTAID.Y ;  /* 0x0000000000077919 */ /* 0x000e220000002600 */
[----:B------:R-:W0:Y:S01]  /*0050*/  LDCU UR5, c[0x0][0x364] ;  /* 0x00006c80ff0577ac */ /* 0x000e220008000800 */
[----:B------:R-:W1:Y:S01]  /*0060*/  S2R R2, SR_TID.X ;  /* 0x0000000000027919 */ /* 0x000e620000002100 */
[----:B------:R-:W1:Y:S01]  /*0070*/  S2R R3, SR_CTAID.X ;  /* 0x0000000000037919 */ /* 0x000e620000002500 */
[----:B0-----:R-:W-:-:S05]  /*0080*/  IMAD R0, R7, UR5, R0 ;  /* 0x0000000507007c24 */ /* 0x001fca000f8e0200 */
[----:B--2---:R-:W-:Y:S01]  /*0090*/  ISETP.GE.AND P0, PT, R0, R4, PT ;  /* 0x000000040000720c */ /* 0x004fe20003f06270 */
[----:B-1----:R-:W-:-:S05]  /*00a0*/  IMAD R2, R3, UR4, R2 ;  /* 0x0000000403027c24 */ /* 0x002fca000f8e0202 */
[----:B------:R-:W-:-:S13]  /*00b0*/  ISETP.GE.OR P0, PT, R2, R5, P0 ;  /* 0x000000050200720c */ /* 0x000fda0000706670 */
[----:B------:R-:W-:Y:S05]  /*00c0*/  @P0 EXIT ;  /* 0x000000000000094d */ /* 0x000fea0003800000 */
[----:B------:R-:W-:Y:S01]  /*00d0*/  ISETP.GT.AND P0, PT, R2, R0, PT ;  /* 0x000000000200720c */ /* 0x000fe20003f04270 */
[----:B------:R-:W0:-:S12]  /*00e0*/  LDCU.64 UR4, c[0x0][0x358] ;  /* 0x00006b00ff0477ac */ /* 0x000e180008000a00 */
[----:B------:R-:W-:Y:S05]  /*00f0*/  @P0 BRA `(.L_x_40) ;  /* 0x0000000800600947 */ /* 0x000fea0003800000 */
[----:B------:R-:W1:Y:S01]  /*0100*/  LDC R3, c[0x0][0x3a0] ;  /* 0x0000e800ff037b82 */ /* 0x000e620000000800 */
[----:B------:R-:W-:Y:S02]  /*0110*/  CS2R R18, SRZ ;  /* 0x0000000000127805 */ /* 0x000fe4000001ff00 */
[----:B-1----:R-:W-:-:S13]  /*0120*/  ISETP.GE.AND P0, PT, R3, 0x1, PT ;  /* 0x000000010300780c */ /* 0x002fda0003f06270 */
[----:B------:R-:W-:Y:S05]  /*0130*/  @!P0 BRA `(.L_x_41) ;  /* 0x0000000400e08947 */ /* 0x000fea0003800000 */
[C---:B------:R-:W-:Y:S01]  /*0140*/  ISETP.GE.U32.AND P1, PT, R3.reuse, 0x8, PT ;  /* 0x000000080300780c */ /* 0x040fe20003f26070 */
[----:B------:R-:W-:Y:S01]  /*0150*/  IMAD R6, R0, R3, RZ ;  /* 0x0000000300067224 */ /* 0x000fe200078e02ff */
[----:B------:R-:W-:Y:S01]  /*0160*/  LOP3.LUT R4, R3, 0x7, RZ, 0xc0, !PT ;  /* 0x0000000703047812 */ /* 0x000fe200078ec0ff */
[----:B------:R-:W-:Y:S01]  /*0170*/  IMAD.MOV.U32 R7, RZ, RZ, RZ ;  /* 0x000000ffff077224 */ /* 0x000fe200078e00ff */
[----:B------:R-:W-:Y:S02]  /*0180*/  CS2R R18, SRZ ;  /* 0x0000000000127805 */ /* 0x000fe4000001ff00 */
[----:B------:R-:W-:-:S07]  /*0190*/  ISETP.NE.AND P0, PT, R4, RZ, PT ;  /* 0x000000ff0400720c */ /* 0x000fce0003f05270 */
[----:B------:R-:W-:Y:S06]  /*01a0*/  @!P1 BRA `(.L_x_42) ;  /* 0x0000000000c49947 */ /* 0x000fec0003800000 */
[----:B------:R-:W1:Y:S01]  /*01b0*/  LDC.64 R8, c[0x0][0x380] ;  /* 0x0000e000ff087b82 */ /* 0x000e620000000a00 */
[----:B------:R-:W-:Y:S01]  /*01c0*/  LOP3.LUT R7, R3, 0x7ffffff8, RZ, 0xc0, !PT ;  /* 0x7ffffff803077812 */ /* 0x000fe200078ec0ff */
[----:B------:R-:W-:Y:S01]  /*01d0*/  IMAD.MOV.U32 R28, RZ, RZ, R2 ;  /* 0x000000ffff1c7224 */ /* 0x000fe200078e0002 */
[----:B------:R-:W-:-:S03]  /*01e0*/  CS2R R18, SRZ ;  /* 0x0000000000127805 */ /* 0x000fc6000001ff00 */
[----:B------:R-:W-:Y:S02]  /*01f0*/  IMAD.MOV R26, RZ, RZ, -R7 ;  /* 0x000000ffff1a7224 */ /* 0x000fe400078e0a07 */
[----:B-1----:R-:W-:-:S03]  /*0200*/  IMAD.WIDE.U32 R8, R6, 0x8, R8 ;  /* 0x0000000806087825 */ /* 0x002fc600078e0008 */
[----:B------:R-:W-:-:S05]  /*0210*/  IADD3 R10, P1, PT, R8, 0x20, RZ ;  /* 0x00000020080a7810 */ /* 0x000fca0007f3e0ff */
[----:B------:R-:W-:-:S08]  /*0220*/  IMAD.X R11, RZ, RZ, R9, P1 ;  /* 0x000000ffff0b7224 */ /* 0x000fd000008e0609 */
.L_x_43:
[----:B------:R-:W1:Y:S01]  /*0230*/  LDC.64 R22, c[0x0][0x388] ;  /* 0x0000e200ff167b82 */ /* 0x000e620000000a00 */
[----:B------:R-:W-:Y:S01]  /*0240*/  IMAD.MOV.U32 R8, RZ, RZ, R10 ;  /* 0x000000ffff087224 */ /* 0x000fe200078e000a */
[----:B------:R-:W-:-:S05]  /*0250*/  MOV R9, R11 ;  /* 0x0000000b00097202 */ /* 0x000fca0000000f00 */
[----:B0-----:R-:W2:Y:S04]  /*0260*/  LDG.E.64 R14, desc[UR4][R8.64+-0x20] ;  /* 0xffffe004080e7981 */ /* 0x001ea8000c1e1b00 */
[----:B------:R-:W3:Y:S01]  /*0270*/  LDG.E.64 R10, desc[UR4][R8.64+-0x18] ;  /* 0xffffe804080a7981 */ /* 0x000ee2000c1e1b00 */
[----:B-1----:R-:W-:-:S05]  /*0280*/  IMAD.WIDE R22, R28, 0x8, R22 ;  /* 0x000000081c167825 */ /* 0x002fca00078e0216 */
[----:B------:R-:W2:Y:S01]  /*0290*/  LDG.E.64 R12, desc[UR4][R22.64] ;  /* 0x00000004160c7981 */ /* 0x000ea2000c1e1b00 */
[----:B------:R-:W-:-:S05]  /*02a0*/  IMAD.WIDE R24, R5, 0x8, R22 ;  /* 0x0000000805187825 */ /* 0x000fca00078e0216 */
[----:B------:R-:W3:Y:S01]  /*02b0*/  LDG.E.64 R16, desc[UR4][R24.64] ;  /* 0x0000000418107981 */ /* 0x000ee2000c1e1b00 */
[----:B------:R-:W-:Y:S01]  /*02c0*/  IMAD.WIDE R20, R5, 0x8, R24 ;  /* 0x0000000805147825 */ /* 0x000fe200078e0218 */
[----:B--2---:R-:W-:Y:S02]  /*02d0*/  DFMA R18, R14, R12, R18 ;  /* 0x0000000c0e12722b */ /* 0x004fe40000000012 */
[----:B------:R-:W2:Y:S04]  /*02e0*/  LDG.E.64 R14, desc[UR4][R8.64+-0x10] ;  /* 0xfffff004080e7981 */ /* 0x000ea8000c1e1b00 */
[----:B------:R0:W2:Y:S02]  /*02f0*/  LDG.E.64 R12, desc[UR4][R20.64] ;  /* 0x00000004140c7981 */ /* 0x0000a4000c1e1b00 */
[----:B---3--:R-:W-:-:S02]  /*0300*/  DFMA R16, R10, R16, R18 ;  /* 0x000000100a10722b */ /* 0x008fc40000000012 */
[----:B------:R-:W3:Y:S01]  /*0310*/  LDG.E.64 R10, desc[UR4][R8.64+-0x8] ;  /* 0xfffff804080a7981 */ /* 0x000ee2000c1e1b00 */
[----:B0-----:R-:W-:-:S05]  /*0320*/  IMAD.WIDE R20, R5, 0x8, R20 ;  /* 0x0000000805147825 */ /* 0x001fca00078e0214 */
[----:B------:R-:W3:Y:S01]  /*0330*/  LDG.E.64 R18, desc[UR4][R20.64] ;  /* 0x0000000414127981 */ /* 0x000ee2000c1e1b00 */
[C---:B------:R-:W-:Y:S01]  /*0340*/  IMAD.WIDE R22, R5.reuse, 0x8, R20 ;  /* 0x0000000805167825 */ /* 0x040fe200078e0214 */
[----:B--2---:R-:W-:Y:S02]  /*0350*/  DFMA R12, R14, R12, R16 ;  /* 0x0000000c0e0c722b */ /* 0x004fe40000000010 */
[----:B------:R-:W2:Y:S04]  /*0360*/  LDG.E.64 R16, desc[UR4][R8.64] ;  /* 0x0000000408107981 */ /* 0x000ea8000c1e1b00 */
[----:B------:R-:W2:Y:S01]  /*0370*/  LDG.E.64 R14, desc[UR4][R22.64] ;  /* 0x00000004160e7981 */ /* 0x000ea2000c1e1b00 */
[----:B------:R-:W-:Y:S01]  /*0380*/  IMAD.WIDE R24, R5, 0x8, R22 ;  /* 0x0000000805187825 */ /* 0x000fe200078e0216 */
[----:B---3--:R-:W-:-:S02]  /*0390*/  DFMA R18, R10, R18, R12 ;  /* 0x000000120a12722b */ /* 0x008fc4000000000c */
[----:B------:R-:W3:Y:S04]  /*03a0*/  LDG.E.64 R22, desc[UR4][R8.64+0x18] ;  /* 0x0000180408167981 */ /* 0x000ee8000c1e1b00 */
[----:B------:R-:W4:Y:S04]  /*03b0*/  LDG.E.64 R10, desc[UR4][R8.64+0x8] ;  /* 0x00000804080a7981 */ /* 0x000f28000c1e1b00 */
[----:B------:R0:W4:Y:S02]  /*03c0*/  LDG.E.64 R12, desc[UR4][R24.64] ;  /* 0x00000004180c7981 */ /* 0x000124000c1e1b00 */
[----:B0-----:R-:W-:-:S04]  /*03d0*/  IMAD.WIDE R24, R5, 0x8, R24 ;  /* 0x0000000805187825 */ /* 0x001fc800078e0218 */
[----:B------:R-:W-:-:S06]  /*03e0*/  IMAD.WIDE R20, R5, 0x8, R24 ;  /* 0x0000000805147825 */ /* 0x000fcc00078e0218 */
[----:B------:R-:W3:Y:S01]  /*03f0*/  LDG.E.64 R20, desc[UR4][R20.64] ;  /* 0x0000000414147981 */ /* 0x000ee2000c1e1b00 */
[----:B--2---:R-:W-:-:S03]  /*0400*/  DFMA R14, R16, R14, R18 ;  /* 0x0000000e100e722b */ /* 0x004fc60000000012 */
[----:B------:R-:W2:Y:S04]  /*0410*/  LDG.E.64 R16, desc[UR4][R8.64+0x10] ;  /* 0x0000100408107981 */ /* 0x000ea8000c1e1b00 */
[----:B------:R-:W2:Y:S01]  /*0420*/  LDG.E.64 R18, desc[UR4][R24.64] ;  /* 0x0000000418127981 */ /* 0x000ea2000c1e1b00 */
[----:B------:R-:W-:-:S05]  /*0430*/  VIADD R26, R26, 0x8 ;  /* 0x000000081a1a7836 */ /* 0x000fca0000000000 */
[----:B------:R-:W-:Y:S01]  /*0440*/  ISETP.NE.AND P1, PT, R26, RZ, PT ;  /* 0x000000ff1a00720c */ /* 0x000fe20003f25270 */
[----:B----4-:R-:W-:Y:S01]  /*0450*/  DFMA R10, R10, R12, R14 ;  /* 0x0000000c0a0a722b */ /* 0x010fe2000000000e */
[----:B------:R-:W-:-:S07]  /*0460*/  IMAD R28, R5, 0x8, R28 ;  /* 0x00000008051c7824 */ /* 0x000fce00078e021c */
[----:B--2---:R-:W-:Y:S01]  /*0470*/  DFMA R18, R16, R18, R10 ;  /* 0x000000121012722b */ /* 0x004fe2000000000a */
[----:B------:R-:W-:-:S07]  /*0480*/  IADD3 R10, P2, PT, R8, 0x40, RZ ;  /* 0x00000040080a7810 */ /* 0x000fce0007f5e0ff */
[----:B---3--:R-:W-:Y:S01]  /*0490*/  DFMA R18, R22, R20, R18 ;  /* 0x000000141612722b */ /* 0x008fe20000000012 */
[----:B------:R-:W-:Y:S01]  /*04a0*/  IMAD.X R11, RZ, RZ, R9, P2 ;  /* 0x000000ffff0b7224 */ /* 0x000fe200010e0609 */
[----:B------:R-:W-:Y:S09]  /*04b0*/  @P1 BRA `(.L_x_43) ;  /* 0xfffffffc005c1947 */ /* 0x000ff2000383ffff */
.L_x_42:
[----:B------:R-:W-:Y:S05]  /*04c0*/  @!P0 BRA `(.L_x_41) ;  /* 0x0000000000fc8947 */ /* 0x000fea0003800000 */
[----:B------:R-:W-:Y:S02]  /*04d0*/  ISETP.GE.U32.AND P1, PT, R4, 0x4, PT ;  /* 0x000000040400780c */ /* 0x000fe40003f26070 */
[----:B------:R-:W-:-:S04]  /*04e0*/  LOP3.LUT R26, R3, 0x3, RZ, 0xc0, !PT ;  /* 0x00000003031a7812 */ /* 0x000fc800078ec0ff */
[----:B------:R-:W-:-:S07]  /*04f0*/  ISETP.NE.AND P0, PT, R26, RZ, PT ;  /* 0x000000ff1a00720c */ /* 0x000fce0003f05270 */
[----:B------:R-:W-:Y:S06]  /*0500*/  @!P1 BRA `(.L_x_44) ;  /* 0x00000000006c9947 */ /* 0x000fec0003800000 */
[----:B------:R-:W1:Y:S01]  /*0510*/  LDC.64 R24, c[0x0][0x380] ;  /* 0x0000e000ff187b82 */ /* 0x000e620000000a00 */
[----:B------:R-:W2:Y:S01]  /*0520*/  LDCU.64 UR6, c[0x0][0x380] ;  /* 0x00007000ff0677ac */ /* 0x000ea20008000a00 */
[C---:B------:R-:W-:Y:S01]  /*0530*/  IMAD.IADD R9, R6.reuse, 0x1, R7 ;  /* 0x0000000106097824 */ /* 0x040fe200078e0207 */
[----:B------:R-:W-:Y:S01]  /*0540*/  IADD3 R4, P1, PT, R6, R7, RZ ;  /* 0x0000000706047210 */ /* 0x000fe20007f3e0ff */
[----:B------:R-:W-:-:S04]  /*0550*/  IMAD R13, R7, R5, R2 ;  /* 0x00000005070d7224 */ /* 0x000fc800078e0202 */
[----:B------:R-:W3:Y:S01]  /*0560*/  LDC.64 R10, c[0x0][0x388] ;  /* 0x0000e200ff0a7b82 */ /* 0x000ee20000000a00 */
[----:B-1----:R-:W-:-:S06]  /*0570*/  IMAD.WIDE.U32 R24, R9, 0x8, R24 ;  /* 0x0000000809187825 */ /* 0x002fcc00078e0018 */
[----:B0-----:R-:W4:Y:S01]  /*0580*/  LDG.E.64 R24, desc[UR4][R24.64] ;  /* 0x0000000418187981 */ /* 0x001f22000c1e1b00 */
[----:B---3--:R-:W-:-:S04]  /*0590*/  IMAD.WIDE R10, R13, 0x8, R10 ;  /* 0x000000080d0a7825 */ /* 0x008fc800078e020a */
[----:B------:R-:W-:Y:S01]  /*05a0*/  IMAD.X R13, RZ, RZ, RZ, P1 ;  /* 0x000000ffff0d7224 */ /* 0x000fe200008e06ff */
[C---:B--2---:R-:W-:Y:S01]  /*05b0*/  LEA R28, P1, R4.reuse, UR6, 0x3 ;  /* 0x00000006041c7c11 */ /* 0x044fe2000f8218ff */
[----:B------:R-:W4:Y:S01]  /*05c0*/  LDG.E.64 R8, desc[UR4][R10.64] ;  /* 0x000000040a087981 */ /* 0x000f22000c1e1b00 */
[----:B------:R-:W-:Y:S02]  /*05d0*/  IMAD.WIDE R14, R5, 0x8, R10 ;  /* 0x00000008050e7825 */ /* 0x000fe400078e020a */
[----:B------:R-:W-:-:S05]  /*05e0*/  LEA.HI.X R29, R4, UR7, R13, 0x3, P1 ;  /* 0x00000007041d7c11 */ /* 0x000fca00088f1c0d */
[----:B------:R-:W2:Y:S01]  /*05f0*/  LDG.E.64 R12, desc[UR4][R28.64+0x8] ;  /* 0x000008041c0c7981 */ /* 0x000ea2000c1e1b00 */
[----:B------:R-:W-:-:S03]  /*0600*/  IMAD.WIDE R20, R5, 0x8, R14 ;  /* 0x0000000805147825 */ /* 0x000fc600078e020e */
[----:B------:R-:W2:Y:S04]  /*0610*/  LDG.E.64 R10, desc[UR4][R14.64] ;  /* 0x000000040e0a7981 */ /* 0x000ea8000c1e1b00 */
[----:B------:R-:W3:Y:S01]  /*0620*/  LDG.E.64 R16, desc[UR4][R20.64] ;  /* 0x0000000414107981 */ /* 0x000ee2000c1e1b00 */
[----:B------:R-:W-:-:S03]  /*0630*/  IMAD.WIDE R22, R5, 0x8, R20 ;  /* 0x0000000805167825 */ /* 0x000fc600078e0214 */
[----:B------:R-:W3:Y:S04]  /*0640*/  LDG.E.64 R14, desc[UR4][R28.64+0x10] ;  /* 0x000010041c0e7981 */ /* 0x000ee8000c1e1b00 */
[----:B------:R-:W5:Y:S04]  /*0650*/  LDG.E.64 R20, desc[UR4][R28.64+0x18] ;  /* 0x000018041c147981 */ /* 0x000f68000c1e1b00 */
[----:B------:R-:W5:Y:S01]  /*0660*/  LDG.E.64 R22, desc[UR4][R22.64] ;  /* 0x0000000416167981 */ /* 0x000f62000c1e1b00 */
[----:B------:R-:W-:Y:S01]  /*0670*/  IADD3 R7, PT, PT, R7, 0x4, RZ ;  /* 0x0000000407077810 */ /* 0x000fe20007ffe0ff */
[----:B----4-:R-:W-:-:S08]  /*0680*/  DFMA R8, R24, R8, R18 ;  /* 0x000000081808722b */ /* 0x010fd00000000012 */
[----:B--2---:R-:W-:-:S08]  /*0690*/  DFMA R8, R12, R10, R8 ;  /* 0x0000000a0c08722b */ /* 0x004fd00000000008 */
[----:B---3--:R-:W-:-:S08]  /*06a0*/  DFMA R8, R14, R16, R8 ;  /* 0x000000100e08722b */ /* 0x008fd00000000008 */
[----:B-----5:R-:W-:-:S11]  /*06b0*/  DFMA R18, R20, R22, R8 ;  /* 0x000000161412722b */ /* 0x020fd60000000008 */
.L_x_44:
[----:B------:R-:W-:Y:S05]  /*06c0*/  @!P0 BRA `(.L_x_41) ;  /* 0x00000000007c8947 */ /* 0x000fea0003800000 */
[----:B------:R-:W-:Y:S01]  /*06d0*/  ISETP.NE.AND P1, PT, R26, 0x1, PT ;  /* 0x000000011a00780c */ /* 0x000fe20003f25270 */
[----:B------:R-:W1:Y:S01]  /*06e0*/  LDC.64 R12, c[0x0][0x380] ;  /* 0x0000e000ff0c7b82 */ /* 0x000e620000000a00 */
[----:B------:R-:W-:-:S04]  /*06f0*/  LOP3.LUT R3, R3, 0x1, RZ, 0xc0, !PT ;  /* 0x0000000103037812 */ /* 0x000fc800078ec0ff */
[----:B------:R-:W-:-:S03]  /*0700*/  ISETP.NE.U32.AND P0, PT, R3, 0x1, PT ;  /* 0x000000010300780c */ /* 0x000fc60003f05070 */
[----:B------:R-:W2:Y:S04]  /*0710*/  LDC.64 R20, c[0x0][0x388] ;  /* 0x0000e200ff147b82 */ /* 0x000ea80000000a00 */
[C---:B------:R-:W-:Y:S01]  /*0720*/  @P1 IMAD.IADD R17, R6.reuse, 0x1, R7 ;  /* 0x0000000106111824 */ /* 0x040fe200078e0207 */
[----:B------:R-:W-:Y:S01]  /*0730*/  @P1 IADD3 R3, P2, PT, R6, R7, RZ ;  /* 0x0000000706031210 */ /* 0x000fe20007f5e0ff */
[C---:B------:R-:W-:Y:S02]  /*0740*/  @P1 IMAD R23, R7.reuse, R5, R2 ;  /* 0x0000000507171224 */ /* 0x040fe400078e0202 */
[----:B------:R-:W3:Y:S01]  /*0750*/  @P1 LDC.64 R8, c[0x0][0x380] ;  /* 0x0000e000ff081b82 */ /* 0x000ee20000000a00 */
[----:B------:R-:W-:Y:S02]  /*0760*/  @P1 VIADD R7, R7, 0x2 ;  /* 0x0000000207071836 */ /* 0x000fe40000000000 */
[----:B------:R-:W-:-:S05]  /*0770*/  @P1 IMAD.X R4, RZ, RZ, RZ, P2 ;  /* 0x000000ffff041224 */ /* 0x000fca00010e06ff */
[----:B------:R-:W4:Y:S01]  /*0780*/  LDC.64 R14, c[0x0][0x380] ;  /* 0x0000e000ff0e7b82 */ /* 0x000f220000000a00 */
[----:B-1----:R-:W-:-:S06]  /*0790*/  @P1 IMAD.WIDE.U32 R16, R17, 0x8, R12 ;  /* 0x0000000811101825 */ /* 0x002fcc00078e000c */
[----:B0-----:R-:W5:Y:S01]  /*07a0*/  @P1 LDG.E.64 R16, desc[UR4][R16.64] ;  /* 0x0000000410101981 */ /* 0x001f62000c1e1b00 */
[----:B------:R-:W0:Y:S01]  /*07b0*/  LDC.64 R10, c[0x0][0x388] ;  /* 0x0000e200ff0a7b82 */ /* 0x000e220000000a00 */
[----:B--2---:R-:W-:-:S05]  /*07c0*/  @P1 IMAD.WIDE R20, R23, 0x8, R20 ;  /* 0x0000000817141825 */ /* 0x004fca00078e0214 */
[----:B------:R-:W5:Y:S01]  /*07d0*/  @P1 LDG.E.64 R12, desc[UR4][R20.64] ;  /* 0x00000004140c1981 */ /* 0x000f62000c1e1b00 */
[----:B---3--:R-:W-:Y:S01]  /*07e0*/  @P1 LEA R8, P2, R3, R8, 0x3 ;  /* 0x0000000803081211 */ /* 0x008fe200078418ff */
[----:B------:R-:W-:-:S03]  /*07f0*/  @P1 IMAD.WIDE R22, R5, 0x8, R20 ;  /* 0x0000000805161825 */ /* 0x000fc600078e0214 */
[----:B------:R-:W-:Y:S01]  /*0800*/  @P1 LEA.HI.X R9, R3, R9, R4, 0x3, P2 ;  /* 0x0000000903091211 */ /* 0x000fe200010f1c04 */
[----:B------:R-:W-:Y:S02]  /*0810*/  @!P0 IMAD.IADD R3, R6, 0x1, R7 ;  /* 0x0000000106038824 */ /* 0x000fe400078e0207 */
[----:B------:R-:W-:Y:S02]  /*0820*/  @!P0 IMAD R7, R7, R5, R2 ;  /* 0x0000000507078224 */ /* 0x000fe400078e0202 */
[----:B------:R-:W2:Y:S01]  /*0830*/  @P1 LDG.E.64 R4, desc[UR4][R22.64] ;  /* 0x0000000416041981 */ /* 0x000ea2000c1e1b00 */
[----:B----4-:R-:W-:-:S03]  /*0840*/  @!P0 IMAD.WIDE.U32 R14, R3, 0x8, R14 ;  /* 0x00000008030e8825 */ /* 0x010fc600078e000e */
[----:B------:R-:W2:Y:S01]  /*0850*/  @P1 LDG.E.64 R8, desc[UR4][R8.64+0x8] ;  /* 0x0000080408081981 */ /* 0x000ea2000c1e1b00 */
[----:B0-----:R-:W-:-:S03]  /*0860*/  @!P0 IMAD.WIDE R10, R7, 0x8, R10 ;  /* 0x00000008070a8825 */ /* 0x001fc600078e020a */
[----:B------:R-:W3:Y:S04]  /*0870*/  @!P0 LDG.E.64 R14, desc[UR4][R14.64] ;  /* 0x000000040e0e8981 */ /* 0x000ee8000c1e1b00 */
[----:B------:R-:W3:Y:S01]  /*0880*/  @!P0 LDG.E.64 R10, desc[UR4][R10.64] ;  /* 0x000000040a0a8981 */ /* 0x000ee2000c1e1b00 */
[----:B-----5:R-:W-:-:S08]  /*0890*/  @P1 DFMA R12, R16, R12, R18 ;  /* 0x0000000c100c122b */ /* 0x020fd00000000012 */
[----:B--2---:R-:W-:-:S08]  /*08a0*/  @P1 DFMA R18, R8, R4, R12 ;  /* 0x000000040812122b */ /* 0x004fd0000000000c */
[----:B---3--:R-:W-:-:S11]  /*08b0*/  @!P0 DFMA R18, R14, R10, R18 ;  /* 0x0000000a0e12822b */ /* 0x008fd60000000012 */
.L_x_41:
[----:B------:R-:W1:Y:S01]  /*08c0*/  LDCU UR6, c[0x0][0x3ac] ;  /* 0x00007580ff0677ac */ /* 0x000e620008000800 */
[----:B------:R-:W2:Y:S01]  /*08d0*/  LDC.64 R8, c[0x0][0x3a8] ;  /* 0x0000ea00ff087b82 */ /* 0x000ea20000000a00 */
[----:B------:R-:W-:Y:S01]  /*08e0*/  IMAD.MOV.U32 R4, RZ, RZ, 0x1 ;  /* 0x00000001ff047424 */ /* 0x000fe200078e00ff */
[----:B------:R-:W-:Y:S01]  /*08f0*/  FSETP.GEU.AND P1, PT, |R19|, 6.5827683646048100446e-37, PT ;  /* 0x036000001300780b */ /* 0x000fe20003f2e200 */
[----:B------:R-:W-:Y:S01]  /*0900*/  BSSY.RECONVERGENT B0, `(.L_x_45) ;  /* 0x0000011000007945 */ /* 0x000fe20003800200 */
[----:B-1----:R-:W2:Y:S03]  /*0910*/  MUFU.RCP64H R5, UR6 ;  /* 0x0000000600057d08 */ /* 0x002ea60008001800 */
[----:B--2---:R-:W-:-:S08]  /*0920*/  DFMA R6, R4, -R8, 1 ;  /* 0x3ff000000406742b */ /* 0x004fd00000000808 */
[----:B------:R-:W-:-:S08]  /*0930*/  DFMA R6, R6, R6, R6 ;  /* 0x000000060606722b */ /* 0x000fd00000000006 */
[----:B------:R-:W-:-:S08]  /*0940*/  DFMA R6, R4, R6, R4 ;  /* 0x000000060406722b */ /* 0x000fd00000000004 */
[----:B------:R-:W-:-:S08]  /*0950*/  DFMA R4, R6, -R8, 1 ;  /* 0x3ff000000604742b */ /* 0x000fd00000000808 */
[----:B------:R-:W-:-:S08]  /*0960*/  DFMA R4, R6, R4, R6 ;  /* 0x000000040604722b */ /* 0x000fd00000000006 */
[----:B------:R-:W-:-:S08]  /*0970*/  DMUL R6, R4, R18 ;  /* 0x0000001204067228 */ /* 0x000fd00000000000 */
[----:B------:R-:W-:-:S08]  /*0980*/  DFMA R8, R6, -R8, R18 ;  /* 0x800000080608722b */ /* 0x000fd00000000012 */
[----:B------:R-:W-:-:S10]  /*0990*/  DFMA R4, R4, R8, R6 ;  /* 0x000000080404722b */ /* 0x000fd40000000006 */
[----:B------:R-:W-:-:S05]  /*09a0*/  FFMA R3, RZ, UR6, R5 ;  /* 0x00000006ff037c23 */ /* 0x000fca0008000005 */
[----:B------:R-:W-:-:S13]  /*09b0*/  FSETP.GT.AND P0, PT, |R3|, 1.469367938527859385e-39, PT ;  /* 0x001000000300780b */ /* 0x000fda0003f04200 */
[----:B------:R-:W-:Y:S05]  /*09c0*/  @P0 BRA P1, `(.L_x_46) ;  /* 0x0000000000100947 */ /* 0x000fea0000800000 */
[----:B------:R-:W-:Y:S01]  /*09d0*/  MOV R6, R18 ;  /* 0x0000001200067202 */ /* 0x000fe20000000f00 */
[----:B------:R-:W-:Y:S01]  /*09e0*/  IMAD.MOV.U32 R7, RZ, RZ, R19 ;  /* 0x000000ffff077224 */ /* 0x000fe200078e0013 */
[----:B------:R-:W-:-:S07]  /*09f0*/  MOV R18, 0xa10 ;  /* 0x00000a1000127802 */ /* 0x000fce0000000f00 */
[----:B0-----:R-:W-:Y:S05]  /*0a00*/  CALL.REL.NOINC `($__internal_1_$__cuda_sm20_div_rn_f64_full) ;  /* 0x0000000000387944 */ /* 0x001fea0003c00000 */
.L_x_46:
[----:B0-----:R-:W-:Y:S05]  /*0a10*/  BSYNC.RECONVERGENT B0 ;  /* 0x0000000000007941 */ /* 0x001fea0003800200 */
.L_x_45:
[----:B------:R-:W0:Y:S01]  /*0a20*/  LDC.64 R6, c[0x0][0x390] ;  /* 0x0000e400ff067b82 */ /* 0x000e220000000a00 */
[----:B------:R-:W1:Y:S02]  /*0a30*/  LDCU UR6, c[0x0][0x39c] ;  /* 0x00007380ff0677ac */ /* 0x000e640008000800 */
[----:B-1----:R-:W-:-:S04]  /*0a40*/  IMAD R3, R0, UR6, R2 ;  /* 0x0000000600037c24 */ /* 0x002fc8000f8e0202 */
[----:B0-----:R-:W-:-:S05]  /*0a50*/  IMAD.WIDE R2, R3, 0x8, R6 ;  /* 0x0000000803027825 */ /* 0x001fca00078e0206 */
[----:B------:R-:W-:Y:S01]  /*0a60*/  STG.E.64 desc[UR4][R2.64], R4 ;  /* 0x0000000402007986 */ /* 0x000fe2000c101b04 */
[----:B------:R-:W-:Y:S05]  /*0a70*/  EXIT ;  /* 0x000000000000794d */ /* 0x000fea0003800000 */
.L_x_40:
[----:B------:R-:W1:Y:S01]  /*0a80*/  LDC.64 R6, c[0x0][0x390] ;  /* 0x0000e400ff067b82 */ /* 0x000e620000000a00 */
[----:B------:R-:W-:Y:S02]  /*0a90*/  IMAD R5, R0, R5, R2 ;  /* 0x0000000500057224 */ /* 0x000fe400078e0202 */
[----:B------:R-:W-:Y:S02]  /*0aa0*/  IMAD.MOV.U32 R2, RZ, RZ, 0x0 ;  /* 0x00000000ff027424 */ /* 0x000fe400078e00ff */
[----:B------:R-:W-:Y:S02]  /*0ab0*/  IMAD.MOV.U32 R3, RZ, RZ, -0x100000 ;  /* 0xfff00000ff037424 */ /* 0x000fe400078e00ff */
[----:B-1----:R-:W-:-:S05]  /*0ac0*/  IMAD.WIDE R6, R5, 0x8, R6 ;  /* 0x0000000805067825 */ /* 0x002fca00078e0206 */
[----:B0-----:R-:W-:Y:S01]  /*0ad0*/  STG.E.64 desc[UR4][R6.64], R2 ;  /* 0x0000000206007986 */ /* 0x001fe2000c101b04 */
[----:B------:R-:W-:Y:S05]  /*0ae0*/  EXIT ;  /* 0x000000000000794d */ /* 0x000fea0003800000 */
        .weak           $__internal_1_$__cuda_sm20_div_rn_f64_full
        .type           $__internal_1_$__cuda_sm20_div_rn_f64_full,@function
        .size           $__internal_1_$__cuda_sm20_div_rn_f64_full,(.L_x_62 - $__internal_1_$__cuda_sm20_div_rn_f64_full)
$__internal_1_$__cuda_sm20_div_rn_f64_full:
[----:B------:R-:W0:Y:S01]  /*0af0*/  LDC.64 R10, c[0x0][0x3a8] ;  /* 0x0000ea00ff0a7b82 */ /* 0x000e220000000a00 */
[----:B------:R-:W-:Y:S01]  /*0b00*/  MOV R12, 0x1 ;  /* 0x00000001000c7802 */ /* 0x000fe20000000f00 */
[----:B------:R-:W-:Y:S01]  /*0b10*/  IMAD.MOV.U32 R19, RZ, RZ, 0x1ca00000 ;  /* 0x1ca00000ff137424 */ /* 0x000fe200078e00ff */
[C---:B------:R-:W-:Y:S01]  /*0b20*/  FSETP.GEU.AND P2, PT, |R7|.reuse, 1.469367938527859385e-39, PT ;  /* 0x001000000700780b */ /* 0x040fe20003f4e200 */
[----:B------:R-:W-:Y:S01]  /*0b30*/  BSSY.RECONVERGENT B1, `(.L_x_47) ;  /* 0x0000051000017945 */ /* 0x000fe20003800200 */
[----:B------:R-:W-:-:S05]  /*0b40*/  LOP3.LUT R20, R7, 0x7ff00000, RZ, 0xc0, !PT ;  /* 0x7ff0000007147812 */ /* 0x000fca00078ec0ff */
[----:B------:R-:W-:Y:S01]  /*0b50*/  IMAD.MOV.U32 R21, RZ, RZ, R20 ;  /* 0x000000ffff157224 */ /* 0x000fe200078e0014 */
[C---:B0-----:R-:W-:Y:S02]  /*0b60*/  FSETP.GEU.AND P0, PT, |R11|.reuse, 1.469367938527859385e-39, PT ;  /* 0x001000000b00780b */ /* 0x041fe40003f0e200 */
[C---:B------:R-:W-:Y:S02]  /*0b70*/  LOP3.LUT R8, R11.reuse, 0x800fffff, RZ, 0xc0, !PT ;  /* 0x800fffff0b087812 */ /* 0x040fe400078ec0ff */
[----:B------:R-:W-:Y:S02]  /*0b80*/  LOP3.LUT R3, R11, 0x7ff00000, RZ, 0xc0, !PT ;  /* 0x7ff000000b037812 */ /* 0x000fe400078ec0ff */
[----:B------:R-:W-:Y:S01]  /*0b90*/  LOP3.LUT R9, R8, 0x3ff00000, RZ, 0xfc, !PT ;  /* 0x3ff0000008097812 */ /* 0x000fe200078efcff */
[----:B------:R-:W-:Y:S01]  /*0ba0*/  IMAD.MOV.U32 R8, RZ, RZ, R10 ;  /* 0x000000ffff087224 */ /* 0x000fe200078e000a */
[-C--:B------:R-:W-:Y:S02]  /*0bb0*/  ISETP.GE.U32.AND P1, PT, R20, R3.reuse, PT ;  /* 0x000000031400720c */ /* 0x080fe40003f26070 */
[----:B------:R-:W-:-:S02]  /*0bc0*/  MOV R22, R3 ;  /* 0x0000000300167202 */ /* 0x000fc40000000f00 */
[----:B------:R-:W-:Y:S01]  /*0bd0*/  SEL R19, R19, 0x63400000, !P1 ;  /* 0x6340000013137807 */ /* 0x000fe20004800000 */
[----:B------:R-:W0:Y:S03]  /*0be0*/  @!P0 LDC.64 R4, c[0x0][0x3a8] ;  /* 0x0000ea00ff048b82 */ /* 0x000e260000000a00 */
[----:B------:R-:W-:-:S04]  /*0bf0*/  @!P2 LOP3.LUT R14, R19, 0x80000000, R7, 0xf8, !PT ;  /* 0x80000000130ea812 */ /* 0x000fc800078ef807 */
[----:B------:R-:W-:Y:S01]  /*0c00*/  @!P2 LOP3.LUT R15, R14, 0x100000, RZ, 0xfc, !PT ;  /* 0x001000000e0fa812 */ /* 0x000fe200078efcff */
[----:B------:R-:W-:Y:S01]  /*0c10*/  @!P2 IMAD.MOV.U32 R14, RZ, RZ, RZ ;  /* 0x000000ffff0ea224 */ /* 0x000fe200078e00ff */
[----:B0-----:R-:W-:-:S06]  /*0c20*/  @!P0 DMUL R8, R4, 8.98846567431157953865e+307 ;  /* 0x7fe0000004088828 */ /* 0x001fcc0000000000 */
[----:B------:R-:W0:Y:S04]  /*0c30*/  MUFU.RCP64H R13, R9 ;  /* 0x00000009000d7308 */ /* 0x000e280000001800 */
[----:B------:R-:W-:-:S05]  /*0c40*/  @!P0 LOP3.LUT R22, R9, 0x7ff00000, RZ, 0xc0, !PT ;  /* 0x7ff0000009168812 */ /* 0x000fca00078ec0ff */
[----:B------:R-:W-:Y:S01]  /*0c50*/  VIADD R24, R22, 0xffffffff ;  /* 0xffffffff16187836 */ /* 0x000fe20000000000 */
[----:B0-----:R-:W-:-:S08]  /*0c60*/  DFMA R4, R12, -R8, 1 ;  /* 0x3ff000000c04742b */ /* 0x001fd00000000808 */
[----:B------:R-:W-:-:S08]  /*0c70*/  DFMA R4, R4, R4, R4 ;  /* 0x000000040404722b */ /* 0x000fd00000000004 */
[----:B------:R-:W-:Y:S01]  /*0c80*/  DFMA R12, R12, R4, R12 ;  /* 0x000000040c0c722b */ /* 0x000fe2000000000c */
[----:B------:R-:W-:Y:S01]  /*0c90*/  LOP3.LUT R5, R19, 0x800fffff, R7, 0xf8, !PT ;  /* 0x800fffff13057812 */ /* 0x000fe200078ef807 */
[----:B------:R-:W-:-:S06]  /*0ca0*/  IMAD.MOV.U32 R4, RZ, RZ, R6 ;  /* 0x000000ffff047224 */ /* 0x000fcc00078e0006 */
[----:B------:R-:W-:Y:S02]  /*0cb0*/  DFMA R16, R12, -R8, 1 ;  /* 0x3ff000000c10742b */ /* 0x000fe40000000808 */
[----:B------:R-:W-:-:S06]  /*0cc0*/  @!P2 DFMA R4, R4, 2, -R14 ;  /* 0x400000000404a82b */ /* 0x000fcc000000080e */
[----:B------:R-:W-:-:S04]  /*0cd0*/  DFMA R12, R12, R16, R12 ;  /* 0x000000100c0c722b */ /* 0x000fc8000000000c */
[----:B------:R-:W-:-:S04]  /*0ce0*/  @!P2 LOP3.LUT R21, R5, 0x7ff00000, RZ, 0xc0, !PT ;  /* 0x7ff000000515a812 */ /* 0x000fc800078ec0ff */
[----:B------:R-:W-:Y:S01]  /*0cf0*/  DMUL R14, R12, R4 ;  /* 0x000000040c0e7228 */ /* 0x000fe20000000000 */
[----:B------:R-:W-:-:S05]  /*0d00*/  VIADD R23, R21, 0xffffffff ;  /* 0xffffffff15177836 */ /* 0x000fca0000000000 */
[----:B------:R-:W-:Y:S02]  /*0d10*/  ISETP.GT.U32.AND P0, PT, R23, 0x7feffffe, PT ;  /* 0x7feffffe1700780c */ /* 0x000fe40003f04070 */
[----:B------:R-:W-:Y:S02]  /*0d20*/  DFMA R16, R14, -R8, R4 ;  /* 0x800000080e10722b */ /* 0x000fe40000000004 */
[----:B------:R-:W-:-:S06]  /*0d30*/  ISETP.GT.U32.OR P0, PT, R24, 0x7feffffe, P0 ;  /* 0x7feffffe1800780c */ /* 0x000fcc0000704470 */
[----:B------:R-:W-:-:S07]  /*0d40*/  DFMA R16, R12, R16, R14 ;  /* 0x000000100c10722b */ /* 0x000fce000000000e */
[----:B------:R-:W-:Y:S05]  /*0d50*/  @P0 BRA `(.L_x_48) ;  /* 0x0000000000600947 */ /* 0x000fea0003800000 */
[----:B------:R-:W-:-:S04]  /*0d60*/  VIADDMNMX R3, R20, -R3, 0xb9600000, !PT ;  /* 0xb960000014037446 */ /* 0x000fc80007800903 */
[----:B------:R-:W-:-:S05]  /*0d70*/  VIMNMX R6, PT, PT, R3, 0x46a00000, PT ;  /* 0x46a0000003067848 */ /* 0x000fca0003fe0100 */
        /* <DEDUP_REMOVED lines=14> */
[----:B------:R-:W-:Y:S01]  /*0e60*/  IMAD.MOV.U32 R4, RZ, RZ, RZ ;  /* 0x000000ffff047224 */ /* 0x000fe200078e00ff */
[----:B------:R-:W-:-:S05]  /*0e70*/  IADD3 R3, PT, PT, -R3, -0x43300000, RZ ;  /* 0xbcd0000003037810 */ /* 0x000fca0007ffe1ff */
[----:B------:R-:W-:-:S03]  /*0e80*/  DFMA R4, R12, -R4, R16 ;  /* 0x800000040c04722b */ /* 0x000fc60000000010 */
[----:B------:R-:W-:-:S07]  /*0e90*/  LOP3.LUT R11, R7, R11, RZ, 0x3c, !PT ;  /* 0x0000000b070b7212 */ /* 0x000fce00078e3cff */
[----:B------:R-:W-:-:S04]  /*0ea0*/  FSETP.NEU.AND P0, PT, |R5|, R3, PT ;  /* 0x000000030500720b */ /* 0x000fc80003f0d200 */
[----:B------:R-:W-:Y:S02]  /*0eb0*/  FSEL R12, R6, R12, !P0 ;  /* 0x0000000c060c7208 */ /* 0x000fe40004000000 */
[----:B------:R-:W-:Y:S01]  /*0ec0*/  FSEL R13, R11, R13, !P0 ;  /* 0x0000000d0b0d7208 */ /* 0x000fe20004000000 */
[----:B------:R-:W-:Y:S06]  /*0ed0*/  BRA `(.L_x_49) ;  /* 0x0000000000587947 */ /* 0x000fec0003800000 */
.L_x_48:
[----:B------:R-:W-:-:S14]  /*0ee0*/  DSETP.NAN.AND P0, PT, R6, R6, PT ;  /* 0x000000060600722a */ /* 0x000fdc0003f08000 */
[----:B------:R-:W-:Y:S05]  /*0ef0*/  @P0 BRA `(.L_x_50) ;  /* 0x0000000000480947 */ /* 0x000fea0003800000 */
[----:B------:R-:W0:Y:S02]  /*0f00*/  LDC.64 R4, c[0x0][0x3a8] ;  /* 0x0000ea00ff047b82 */ /* 0x000e240000000a00 */
[----:B0-----:R-:W-:-:S14]  /*0f10*/  DSETP.NAN.AND P0, PT, R4, R4, PT ;  /* 0x000000040400722a */ /* 0x001fdc0003f08000 */
[----:B------:R-:W-:Y:S05]  /*0f20*/  @P0 BRA `(.L_x_51) ;  /* 0x0000000000300947 */ /* 0x000fea0003800000 */
[----:B------:R-:W-:Y:S01]  /*0f30*/  ISETP.NE.AND P0, PT, R21, R22, PT ;  /* 0x000000161500720c */ /* 0x000fe20003f05270 */
[----:B------:R-:W-:Y:S01]  /*0f40*/  IMAD.MOV.U32 R12, RZ, RZ, 0x0 ;  /* 0x00000000ff0c7424 */ /* 0x000fe200078e00ff */
[----:B------:R-:W-:-:S11]  /*0f50*/  MOV R13, 0xfff80000 ;  /* 0xfff80000000d7802 */ /* 0x000fd60000000f00 */
[----:B------:R-:W-:Y:S05]  /*0f60*/  @!P0 BRA `(.L_x_49) ;  /* 0x0000000000348947 */ /* 0x000fea0003800000 */
[----:B------:R-:W-:Y:S02]  /*0f70*/  ISETP.NE.AND P0, PT, R21, 0x7ff00000, PT ;  /* 0x7ff000001500780c */ /* 0x000fe40003f05270 */
[----:B------:R-:W-:Y:S02]  /*0f80*/  LOP3.LUT R13, R7, 0x80000000, R11, 0x48, !PT ;  /* 0x80000000070d7812 */ /* 0x000fe400078e480b */
[----:B------:R-:W-:-:S13]  /*0f90*/  ISETP.EQ.OR P0, PT, R22, RZ, !P0 ;  /* 0x000000ff1600720c */ /* 0x000fda0004702670 */
[----:B------:R-:W-:Y:S01]  /*0fa0*/  @P0 LOP3.LUT R3, R13, 0x7ff00000, RZ, 0xfc, !PT ;  /* 0x7ff000000d030812 */ /* 0x000fe200078efcff */
[----:B------:R-:W-:Y:S02]  /*0fb0*/  @!P0 IMAD.MOV.U32 R12, RZ, RZ, RZ ;  /* 0x000000ffff0c8224 */ /* 0x000fe400078e00ff */
[----:B------:R-:W-:Y:S02]  /*0fc0*/  @P0 IMAD.MOV.U32 R12, RZ, RZ, RZ ;  /* 0x000000ffff0c0224 */ /* 0x000fe400078e00ff */
[----:B------:R-:W-:Y:S01]  /*0fd0*/  @P0 IMAD.MOV.U32 R13, RZ, RZ, R3 ;  /* 0x000000ffff0d0224 */ /* 0x000fe200078e0003 */
[----:B------:R-:W-:Y:S06]  /*0fe0*/  BRA `(.L_x_49) ;  /* 0x0000000000147947 */ /* 0x000fec0003800000 */
.L_x_51:
[----:B------:R-:W-:Y:S01]  /*0ff0*/  LOP3.LUT R13, R11, 0x80000, RZ, 0xfc, !PT ;  /* 0x000800000b0d7812 */ /* 0x000fe200078efcff */
[----:B------:R-:W-:Y:S01]  /*1000*/  IMAD.MOV.U32 R12, RZ, RZ, R10 ;  /* 0x000000ffff0c7224 */ /* 0x000fe200078e000a */
[----:B------:R-:W-:Y:S06]  /*1010*/  BRA `(.L_x_49) ;  /* 0x0000000000087947 */ /* 0x000fec0003800000 */
.L_x_50:
[----:B------:R-:W-:Y:S02]  /*1020*/  LOP3.LUT R13, R7, 0x80000, RZ, 0xfc, !PT ;  /* 0x00080000070d7812 */ /* 0x000fe400078efcff */
[----:B------:R-:W-:-:S07]  /*1030*/  MOV R12, R6 ;  /* 0x00000006000c7202 */ /* 0x000fce0000000f00 */
.L_x_49:
[----:B------:R-:W-:Y:S05]  /*1040*/  BSYNC.RECONVERGENT B1 ;  /* 0x0000000000017941 */ /* 0x000fea0003800200 */
.L_x_47:
[----:B------:R-:W-:Y:S02]  /*1050*/  IMAD.MOV.U32 R19, RZ, RZ, 0x0 ;  /* 0x00000000ff137424 */ /* 0x000fe400078e00ff */
[----:B------:R-:W-:Y:S02]  /*1060*/  IMAD.MOV.U32 R4, RZ, RZ, R12 ;  /* 0x000000ffff047224 */ /* 0x000fe400078e000c */
[----:B------:R-:W-:Y:S01]  /*1070*/  IMAD.MOV.U32 R5, RZ, RZ, R13 ;  /* 0x000000ffff057224 */ /* 0x000fe200078e000d */
[----:B------:R-:W-:Y:S06]  /*1080*/  RET.REL.NODEC R18 `(_Z19multiplica_matrizesPdS_S_iiid) ;  /* 0xffffffec12dc7950 */ /* 0x000fec0003c3ffff */
.L_x_52:
        /* <DEDUP_REMOVED lines=15> */
.L_x_62:


//--------------------- .text._Z8transporPdS_ii   --------------------------
	.section	.text._Z8transporPdS_ii,"ax",@progbits
	.align	128
        .global         _Z8transporPdS_ii
        .type           _Z8transporPdS_ii,@function
        .size           _Z8transporPdS_ii,(.L_x_65 - _Z8transporPdS_ii)
        .other          _Z8transporPdS_ii,@"STO_CUDA_ENTRY STV_DEFAULT"
_Z8transporPdS_ii:
.text._Z8transporPdS_ii:
[----:B------:R-:W-:Y:S01]  /*0000*/  LDC R1, c[0x0][0x37c] ;  /* 0x0000df00ff017b82 */ /* 0x000fe20000000800 */
[----:B------:R-:W0:Y:S01]  /*0010*/  S2R R7, SR_TID.Y ;  /* 0x0000000000077919 */ /* 0x000e220000002200 */
[----:B------:R-:W1:Y:S01]  /*0020*/  LDCU UR4, c[0x0][0x360] ;  /* 0x00006c00ff0477ac */ /* 0x000e620008000800 */
[----:B------:R-:W0:Y:S01]  /*0030*/  S2R R2, SR_CTAID.Y ;  /* 0x0000000000027919 */ /* 0x000e220000002600 */
[----:B------:R-:W0:Y:S01]  /*0040*/  LDCU UR5, c[0x0][0x364] ;  /* 0x00006c80ff0577ac */ /* 0x000e220008000800 */
[----:B------:R-:W1:Y:S01]  /*0050*/  S2R R0, SR_TID.X ;  /* 0x0000000000007919 */ /* 0x000e620000002100 */
[----:B------:R-:W2:Y:S01]  /*0060*/  LDCU.64 UR6, c[0x0][0x390] ;  /* 0x00007200ff0677ac */ /* 0x000ea20008000a00 */
[----:B------:R-:W1:Y:S01]  /*0070*/  S2R R3, SR_CTAID.X ;  /* 0x0000000000037919 */ /* 0x000e620000002500 */
[----:B0-----:R-:W-:-:S05]  /*0080*/  IMAD R7, R2, UR5, R7 ;  /* 0x0000000502077c24 */ /* 0x001fca000f8e0207 */
[----:B--2---:R-:W-:Y:S01]  /*0090*/  ISETP.GE.AND P0, PT, R7, UR7, PT ;  /* 0x0000000707007c0c */ /* 0x004fe2000bf06270 */
[----:B-1----:R-:W-:-:S05]  /*00a0*/  IMAD R0, R3, UR4, R0 ;  /* 0x0000000403007c24 */ /* 0x002fca000f8e0200 */
[----:B------:R-:W-:-:S13]  /*00b0*/  ISETP.GE.OR P0, PT, R0, UR6, P0 ;  /* 0x0000000600007c0c */ /* 0x000fda0008706670 */
[----:B------:R-:W-:Y:S05]  /*00c0*/  @P0 EXIT ;  /* 0x000000000000094d */ /* 0x000fea0003800000 */
[----:B------:R-:W0:Y:S01]  /*00d0*/  LDC.64 R2, c[0x0][0x380] ;  /* 0x0000e000ff027b82 */ /* 0x000e220000000a00 */
[----:B------:R-:W1:Y:S01]  /*00e0*/  LDCU.64 UR4, c[0x0][0x358] ;  /* 0x00006b00ff0477ac */ /* 0x000e620008000a00 */
[----:B------:R-:W-:-:S04]  /*00f0*/  IMAD R5, R0, UR7, R7 ;  /* 0x0000000700057c24 */ /* 0x000fc8000f8e0207 */
[----:B0-----:R-:W-:Y:S02]  /*0100*/  IMAD.WIDE R2, R5, 0x8, R2 ;  /* 0x0000000805027825 */ /* 0x001fe400078e0202 */
[----:B------:R-:W0:Y:S04]  /*0110*/  LDC.64 R4, c[0x0][0x388] ;  /* 0x0000e200ff047b82 */ /* 0x000e280000000a00 */
[----:B-1----:R-:W2:Y:S01]  /*0120*/  LDG.E.64 R2, desc[UR4][R2.64] ;  /* 0x0000000402027981 */ /* 0x002ea2000c1e1b00 */
[----:B------:R-:W-:-:S04]  /*0130*/  IMAD R7, R7, UR6, R0 ;  /* 0x0000000607077c24 */ /* 0x000fc8000f8e0200 */
[----:B0-----:R-:W-:-:S05]  /*0140*/  IMAD.WIDE R4, R7, 0x8, R4 ;  /* 0x0000000807047825 */ /* 0x001fca00078e0204 */
[----:B--2---:R-:W-:Y:S01]  /*0150*/  STG.E.64 desc[UR4][R4.64], R2 ;  /* 0x0000000204007986 */ /* 0x004fe2000c101b04 */
[----:B------:R-:W-:Y:S05]  /*0160*/  EXIT ;  /* 0x000000000000794d */ /* 0x000fea0003800000 */
.L_x_53:
        /* <DEDUP_REMOVED lines=9> */
.L_x_65:


//--------------------- .text._Z20transformacao_linearPdS_S_iii --------------------------
	.section	.text._Z20transformacao_linearPdS_S_iii,"ax",@progbits
	.align	128
        .global         _Z20transformacao_linearPdS_S_iii
        .type           _Z20transformacao_linearPdS_S_iii,@function
        .size           _Z20transformacao_linearPdS_S_iii,(.L_x_66 - _Z20transformacao_linearPdS_S_iii)
        .other          _Z20transformacao_linearPdS_S_iii,@"STO_CUDA_ENTRY STV_DEFAULT"
_Z20transformacao_linearPdS_S_iii:
.text._Z20transformacao_linearPdS_S_iii:
[----:B------:R-:W-:Y:S01]  /*0000*/  LDC R1, c[0x0][0x37c] ;  /* 0x0000df00ff017b82 */ /* 0x000fe20000000800 */
[----:B------:R-:W0:Y:S01]  /*0010*/  S2R R0, SR_TID.Y ;  /* 0x0000000000007919 */ /* 0x000e220000002200 */
[----:B------:R-:W1:Y:S01]  /*0020*/  LDCU UR4, c[0x0][0x360] ;  /* 0x00006c00ff0477ac */ /* 0x000e620008000800 */
[----:B------:R-:W0:Y:S01]  /*0030*/  S2R R5, SR_CTAID.Y ;  /* 0x0000000000057919 */ /* 0x000e220000002600 */
[----:B------:R-:W0:Y:S01]  /*0040*/  LDCU UR5, c[0x0][0x364] ;  /* 0x00006c80ff0577ac */ /* 0x000e220008000800 */
[----:B------:R-:W1:Y:S01]  /*0050*/  S2R R3, SR_TID.X ;  /* 0x0000000000037919 */ /* 0x000e620000002100 */
[----:B------:R-:W2:Y:S01]  /*0060*/  LDCU UR11, c[0x0][0x3a0] ;  /* 0x00007400ff0b77ac */ /* 0x000ea20008000800 */
[----:B------:R-:W1:Y:S01]  /*0070*/  S2R R2, SR_CTAID.X ;  /* 0x0000000000027919 */ /* 0x000e620000002500 */
[----:B------:R-:W3:Y:S01]  /*0080*/  LDCU UR6, c[0x0][0x398] ;  /* 0x00007300ff0677ac */ /* 0x000ee20008000800 */
[----:B0-----:R-:W-:-:S05]  /*0090*/  IMAD R0, R5, UR5, R0 ;  /* 0x0000000505007c24 */ /* 0x001fca000f8e0200 */
[----:B--2---:R-:W-:Y:S01]  /*00a0*/  ISETP.GE.AND P0, PT, R0, UR11, PT ;  /* 0x0000000b00007c0c */ /* 0x004fe2000bf06270 */
[----:B-1----:R-:W-:-:S05]  /*00b0*/  IMAD R3, R2, UR4, R3 ;  /* 0x0000000402037c24 */ /* 0x002fca000f8e0203 */
[----:B---3--:R-:W-:-:S13]  /*00c0*/  ISETP.GE.OR P0, PT, R3, UR6, P0 ;  /* 0x0000000603007c0c */ /* 0x008fda0008706670 */
[----:B------:R-:W-:Y:S05]  /*00d0*/  @P0 EXIT ;  /* 0x000000000000094d */ /* 0x000fea0003800000 */
[----:B------:R-:W0:Y:S01]  /*00e0*/  LDCU UR7, c[0x0][0x39c] ;  /* 0x00007380ff0777ac */ /* 0x000e220008000800 */
[----:B------:R-:W-:Y:S01]  /*00f0*/  CS2R R26, SRZ ;  /* 0x00000000001a7805 */ /* 0x000fe2000001ff00 */
[----:B------:R-:W1:Y:S01]  /*0100*/  LDCU.64 UR12, c[0x0][0x358] ;  /* 0x00006b00ff0c77ac */ /* 0x000e620008000a00 */
[----:B0-----:R-:W-:-:S09]  /*0110*/  UISETP.GE.AND UP0, UPT, UR7, 0x1, UPT ;  /* 0x000000010700788c */ /* 0x001fd2000bf06270 */
[----:B-1----:R-:W-:Y:S05]  /*0120*/  BRA.U !UP0, `(.L_x_54) ;  /* 0x0000000908a47547 */ /* 0x002fea000b800000 */
[----:B------:R-:W-:Y:S02]  /*0130*/  UISETP.GE.U32.AND UP1, UPT, UR7, 0x10, UPT ;  /* 0x000000100700788c */ /* 0x000fe4000bf26070 */
[----:B------:R-:W-:Y:S01]  /*0140*/  IMAD R28, R0, UR7, RZ ;  /* 0x00000007001c7c24 */ /* 0x000fe2000f8e02ff */
[----:B------:R-:W-:Y:S02]  /*0150*/  ULOP3.LUT UR10, UR7, 0xf, URZ, 0xc0, !UPT ;  /* 0x0000000f070a7892 */ /* 0x000fe4000f8ec0ff */
[----:B------:R-:W-:Y:S01]  /*0160*/  IMAD R2, R3, UR7, RZ ;  /* 0x0000000703027c24 */ /* 0x000fe2000f8e02ff */
[----:B------:R-:W-:Y:S01]  /*0170*/  CS2R R26, SRZ ;  /* 0x00000000001a7805 */ /* 0x000fe2000001ff00 */
[----:B------:R-:W-:Y:S01]  /*0180*/  UMOV UR4, URZ ;  /* 0x000000ff00047c82 */ /* 0x000fe20008000000 */
[----:B------:R-:W-:Y:S01]  /*0190*/  UISETP.NE.AND UP0, UPT, UR10, URZ, UPT ;  /* 0x000000ff0a00728c */ /* 0x000fe2000bf05270 */
[----:B------:R-:W-:Y:S10]  /*01a0*/  BRA.U !UP1, `(.L_x_55) ;  /* 0x0000000509187547 */ /* 0x000ff4000b800000 */
[----:B------:R-:W0:Y:S01]  /*01b0*/  LDC.64 R4, c[0x0][0x380] ;  /* 0x0000e000ff047b82 */ /* 0x000e220000000a00 */
[----:B------:R-:W1:Y:S01]  /*01c0*/  LDCU.64 UR8, c[0x0][0x388] ;  /* 0x00007100ff0877ac */ /* 0x000e620008000a00 */
[----:B------:R-:W-:Y:S01]  /*01d0*/  IMAD.MOV.U32 R24, RZ, RZ, R2 ;  /* 0x000000ffff187224 */ /* 0x000fe200078e0002 */
[----:B------:R-:W-:Y:S01]  /*01e0*/  CS2R R26, SRZ ;  /* 0x00000000001a7805 */ /* 0x000fe2000001ff00 */
[----:B------:R-:W-:Y:S02]  /*01f0*/  ULOP3.LUT UR4, UR7, 0x7ffffff0, URZ, 0xc0, !UPT ;  /* 0x7ffffff007047892 */ /* 0x000fe4000f8ec0ff */
[----:B-1----:R-:W-:Y:S02]  /*0200*/  UIADD3 UR5, UP1, UPT, UR8, 0x40, URZ ;  /* 0x0000004008057890 */ /* 0x002fe4000ff3e0ff */
[----:B------:R-:W-:Y:S02]  /*0210*/  UIADD3 UR8, UPT, UPT, -UR4, URZ, URZ ;  /* 0x000000ff04087290 */ /* 0x000fe4000fffe1ff */
[----:B------:R-:W-:Y:S01]  /*0220*/  UIADD3.X UR6, UPT, UPT, URZ, UR9, URZ, UP1, !UPT ;  /* 0x00000009ff067290 */ /* 0x000fe20008ffe4ff */
[----:B0-----:R-:W-:-:S03]  /*0230*/  IMAD.WIDE.U32 R4, R28, 0x8, R4 ;  /* 0x000000081c047825 */ /* 0x001fc600078e0004 */
[----:B------:R-:W-:-:S05]  /*0240*/  IADD3 R8, P0, PT, R4, 0x40, RZ ;  /* 0x0000004004087810 */ /* 0x000fca0007f1e0ff */
[----:B------:R-:W-:-:S08]  /*0250*/  IMAD.X R9, RZ, RZ, R5, P0 ;  /* 0x000000ffff097224 */ /* 0x000fd000000e0605 */
.L_x_56:
[----:B------:R-:W-:Y:S01]  /*0260*/  MOV R20, UR5 ;  /* 0x0000000500147c02 */ /* 0x000fe20008000f00 */
[----:B------:R-:W-:Y:S01]  /*0270*/  IMAD.U32 R21, RZ, RZ, UR6 ;  /* 0x00000006ff157e24 */ /* 0x000fe2000f8e00ff */
[----:B------:R-:W-:Y:S01]  /*0280*/  MOV R4, R8 ;  /* 0x0000000800047202 */ /* 0x000fe20000000f00 */
[----:B------:R-:W-:Y:S02]  /*0290*/  IMAD.MOV.U32 R5, RZ, RZ, R9 ;  /* 0x000000ffff057224 */ /* 0x000fe400078e0009 */
[----:B------:R-:W-:-:S03]  /*02a0*/  IMAD.WIDE R20, R24, 0x8, R20 ;  /* 0x0000000818147825 */ /* 0x000fc600078e0214 */
[----:B------:R-:W2:Y:S04]  /*02b0*/  LDG.E.64 R12, desc[UR12][R4.64+-0x40] ;  /* 0xffffc00c040c7981 */ /* 0x000ea8000c1e1b00 */
[----:B------:R-:W2:Y:S04]  /*02c0*/  LDG.E.64 R14, desc[UR12][R20.64+-0x40] ;  /* 0xffffc00c140e7981 */ /* 0x000ea8000c1e1b00 */
[----:B------:R-:W3:Y:S04]  /*02d0*/  LDG.E.64 R8, desc[UR12][R4.64+-0x38] ;  /* 0xffffc80c04087981 */ /* 0x000ee8000c1e1b00 */
[----:B------:R-:W3:Y:S04]  /*02e0*/  LDG.E.64 R10, desc[UR12][R20.64+-0x38] ;  /* 0xffffc80c140a7981 */ /* 0x000ee8000c1e1b00 */
[----:B------:R-:W4:Y:S04]  /*02f0*/  LDG.E.64 R6, desc[UR12][R4.64+-0x30] ;  /* 0xffffd00c04067981 */ /* 0x000f28000c1e1b00 */
[----:B------:R-:W4:Y:S04]  /*0300*/  LDG.E.64 R16, desc[UR12][R20.64+-0x30] ;  /* 0xffffd00c14107981 */ /* 0x000f28000c1e1b00 */
[----:B------:R-:W5:Y:S04]  /*0310*/  LDG.E.64 R18, desc[UR12][R4.64+0x18] ;  /* 0x0000180c04127981 */ /* 0x000f68000c1e1b00 */
[----:B------:R-:W5:Y:S01]  /*0320*/  LDG.E.64 R22, desc[UR12][R4.64+0x38] ;  /* 0x0000380c04167981 */ /* 0x000f62000c1e1b00 */
[----:B--2---:R-:W-:-:S03]  /*0330*/  DFMA R26, R12, R14, R26 ;  /* 0x0000000e0c1a722b */ /* 0x004fc6000000001a */
[----:B------:R-:W2:Y:S04]  /*0340*/  LDG.E.64 R12, desc[UR12][R4.64+-0x28] ;  /* 0xffffd80c040c7981 */ /* 0x000ea8000c1e1b00 */
[----:B------:R-:W2:Y:S01]  /*0350*/  LDG.E.64 R14, desc[UR12][R20.64+-0x28] ;  /* 0xffffd80c140e7981 */ /* 0x000ea2000c1e1b00 */
[----:B---3--:R-:W-:-:S03]  /*0360*/  DFMA R26, R8, R10, R26 ;  /* 0x0000000a081a722b */ /* 0x008fc6000000001a */
[----:B------:R-:W3:Y:S04]  /*0370*/  LDG.E.64 R8, desc[UR12][R4.64+-0x20] ;  /* 0xffffe00c04087981 */ /* 0x000ee8000c1e1b00 */
[----:B------:R-:W3:Y:S01]  /*0380*/  LDG.E.64 R10, desc[UR12][R20.64+-0x20] ;  /* 0xffffe00c140a7981 */ /* 0x000ee2000c1e1b00 */
[----:B----4-:R-:W-:-:S03]  /*0390*/  DFMA R26, R6, R16, R26 ;  /* 0x00000010061a722b */ /* 0x010fc6000000001a */
[----:B------:R-:W4:Y:S04]  /*03a0*/  LDG.E.64 R6, desc[UR12][R4.64+-0x18] ;  /* 0xffffe80c04067981 */ /* 0x000f28000c1e1b00 */
[----:B------:R-:W4:Y:S01]  /*03b0*/  LDG.E.64 R16, desc[UR12][R20.64+-0x18] ;  /* 0xffffe80c14107981 */ /* 0x000f22000c1e1b00 */
        /* <DEDUP_REMOVED lines=16> */
[----:B------:R-:W5:Y:S04]  /*04c0*/  LDG.E.64 R6, desc[UR12][R20.64+0x18] ;  /* 0x0000180c14067981 */ /* 0x000f68000c1e1b00 */
[----:B------:R-:W4:Y:S01]  /*04d0*/  LDG.E.64 R26, desc[UR12][R20.64+0x38] ;  /* 0x0000380c141a7981 */ /* 0x000f22000c1e1b00 */
[----:B--2---:R-:W-:-:S03]  /*04e0*/  DFMA R12, R12, R14, R16 ;  /* 0x0000000e0c0c722b */ /* 0x004fc60000000010 */
[----:B------:R-:W2:Y:S04]  /*04f0*/  LDG.E.64 R14, desc[UR12][R4.64+0x20] ;  /* 0x0000200c040e7981 */ /* 0x000ea8000c1e1b00 */
[----:B------:R-:W2:Y:S01]  /*0500*/  LDG.E.64 R16, desc[UR12][R20.64+0x20] ;  /* 0x0000200c14107981 */ /* 0x000ea2000c1e1b00 */
[----:B---3--:R-:W-:-:S03]  /*0510*/  DFMA R8, R8, R10, R12 ;  /* 0x0000000a0808722b */ /* 0x008fc6000000000c */
[----:B------:R-:W3:Y:S04]  /*0520*/  LDG.E.64 R10, desc[UR12][R4.64+0x28] ;  /* 0x0000280c040a7981 */ /* 0x000ee8000c1e1b00 */
[----:B------:R-:W3:Y:S01]  /*0530*/  LDG.E.64 R12, desc[UR12][R20.64+0x28] ;  /* 0x0000280c140c7981 */ /* 0x000ee2000c1e1b00 */
[----:B-----5:R-:W-:-:S03]  /*0540*/  DFMA R18, R18, R6, R8 ;  /* 0x000000061212722b */ /* 0x020fc60000000008 */
[----:B------:R-:W5:Y:S04]  /*0550*/  LDG.E.64 R6, desc[UR12][R4.64+0x30] ;  /* 0x0000300c04067981 */ /* 0x000f68000c1e1b00 */
[----:B------:R-:W5:Y:S01]  /*0560*/  LDG.E.64 R8, desc[UR12][R20.64+0x30] ;  /* 0x0000300c14087981 */ /* 0x000f62000c1e1b00 */
[----:B------:R-:W-:-:S04]  /*0570*/  UIADD3 UR8, UPT, UPT, UR8, 0x10, URZ ;  /* 0x0000001008087890 */ /* 0x000fc8000fffe0ff */
[----:B------:R-:W-:Y:S01]  /*0580*/  UISETP.NE.AND UP1, UPT, UR8, URZ, UPT ;  /* 0x000000ff0800728c */ /* 0x000fe2000bf25270 */
[----:B------:R-:W-:Y:S01]  /*0590*/  VIADD R24, R24, 0x10 ;  /* 0x0000001018187836 */ /* 0x000fe20000000000 */
[----:B--2---:R-:W-:-:S08]  /*05a0*/  DFMA R14, R14, R16, R18 ;  /* 0x000000100e0e722b */ /* 0x004fd00000000012 */
[----:B---3--:R-:W-:-:S08]  /*05b0*/  DFMA R10, R10, R12, R14 ;  /* 0x0000000c0a0a722b */ /* 0x008fd0000000000e */
[----:B-----5:R-:W-:Y:S01]  /*05c0*/  DFMA R6, R6, R8, R10 ;  /* 0x000000080606722b */ /* 0x020fe2000000000a */
[----:B------:R-:W-:-:S04]  /*05d0*/  IADD3 R8, P0, PT, R4, 0x80, RZ ;  /* 0x0000008004087810 */ /* 0x000fc80007f1e0ff */
[----:B------:R-:W-:-:S03]  /*05e0*/  IADD3.X R9, PT, PT, RZ, R5, RZ, P0, !PT ;  /* 0x00000005ff097210 */ /* 0x000fc600007fe4ff */
[----:B----4-:R-:W-:Y:S01]  /*05f0*/  DFMA R26, R22, R26, R6 ;  /* 0x0000001a161a722b */ /* 0x010fe20000000006 */
[----:B------:R-:W-:Y:S10]  /*0600*/  BRA.U UP1, `(.L_x_56) ;  /* 0xfffffffd01147547 */ /* 0x000ff4000b83ffff */
.L_x_55:
[----:B------:R-:W-:Y:S05]  /*0610*/  BRA.U !UP0, `(.L_x_54) ;  /* 0x0000000508687547 */ /* 0x000fea000b800000 */
[----:B------:R-:W-:Y:S02]  /*0620*/  UISETP.GE.U32.AND UP0, UPT, UR10, 0x8, UPT ;  /* 0x000000080a00788c */ /* 0x000fe4000bf06070 */
[----:B------:R-:W-:-:S04]  /*0630*/  ULOP3.LUT UR6, UR7, 0x7, URZ, 0xc0, !UPT ;  /* 0x0000000707067892 */ /* 0x000fc8000f8ec0ff */
[----:B------:R-:W-:-:S03]  /*0640*/  UISETP.NE.AND UP1, UPT, UR6, URZ, UPT ;  /* 0x000000ff0600728c */ /* 0x000fc6000bf25270 */
[----:B------:R-:W-:Y:S08]  /*0650*/  BRA.U !UP0, `(.L_x_57) ;  /* 0x0000000108907547 */ /* 0x000ff0000b800000 */
[----:B------:R-:W0:Y:S01]  /*0660*/  LDC.64 R12, c[0x0][0x380] ;  /* 0x0000e000ff0c7b82 */ /* 0x000e220000000a00 */
[----:B------:R-:W1:Y:S01]  /*0670*/  LDCU.64 UR8, c[0x0][0x380] ;  /* 0x00007000ff0877ac */ /* 0x000e620008000a00 */
[----:B------:R-:W-:Y:S01]  /*0680*/  IADD3 R7, PT, PT, R28, UR4, RZ ;  /* 0x000000041c077c10 */ /* 0x000fe2000fffe0ff */
[----:B------:R-:W-:Y:S01]  /*0690*/  VIADD R9, R2, UR4 ;  /* 0x0000000402097c36 */ /* 0x000fe20008000000 */
[----:B------:R-:W-:-:S04]  /*06a0*/  IADD3 R6, P0, PT, R28, UR4, RZ ;  /* 0x000000041c067c10 */ /* 0x000fc8000ff1e0ff */
[----:B------:R-:W2:Y:S01]  /*06b0*/  LDC.64 R4, c[0x0][0x388] ;  /* 0x0000e200ff047b82 */ /* 0x000ea20000000a00 */
[----:B0-----:R-:W-:Y:S01]  /*06c0*/  IMAD.WIDE.U32 R12, R7, 0x8, R12 ;  /* 0x00000008070c7825 */ /* 0x001fe200078e000c */
[----:B------:R-:W-:Y:S02]  /*06d0*/  IADD3.X R7, PT, PT, RZ, RZ, RZ, P0, !PT ;  /* 0x000000ffff077210 */ /* 0x000fe400007fe4ff */
[----:B-1----:R-:W-:-:S03]  /*06e0*/  LEA R24, P0, R6, UR8, 0x3 ;  /* 0x0000000806187c11 */ /* 0x002fc6000f8018ff */
[----:B------:R-:W3:Y:S01]  /*06f0*/  LDG.E.64 R12, desc[UR12][R12.64] ;  /* 0x0000000c0c0c7981 */ /* 0x000ee2000c1e1b00 */
[----:B--2---:R-:W-:Y:S01]  /*0700*/  IMAD.WIDE R4, R9, 0x8, R4 ;  /* 0x0000000809047825 */ /* 0x004fe200078e0204 */
[----:B------:R-:W-:-:S04]  /*0710*/  LEA.HI.X R25, R6, UR9, R7, 0x3, P0 ;  /* 0x0000000906197c11 */ /* 0x000fc800080f1c07 */
[----:B------:R-:W3:Y:S04]  /*0720*/  LDG.E.64 R14, desc[UR12][R4.64] ;  /* 0x0000000c040e7981 */ /* 0x000ee8000c1e1b00 */
[----:B------:R-:W2:Y:S04]  /*0730*/  LDG.E.64 R8, desc[UR12][R4.64+0x8] ;  /* 0x0000080c04087981 */ /* 0x000ea8000c1e1b00 */
[----:B------:R-:W2:Y:S04]  /*0740*/  LDG.E.64 R10, desc[UR12][R24.64+0x8] ;  /* 0x0000080c180a7981 */ /* 0x000ea8000c1e1b00 */
[----:B------:R-:W4:Y:S04]  /*0750*/  LDG.E.64 R22, desc[UR12][R4.64+0x10] ;  /* 0x0000100c04167981 */ /* 0x000f28000c1e1b00 */
[----:B------:R-:W4:Y:S04]  /*0760*/  LDG.E.64 R6, desc[UR12][R24.64+0x10] ;  /* 0x0000100c18067981 */ /* 0x000f28000c1e1b00 */
[----:B------:R-:W5:Y:S04]  /*0770*/  LDG.E.64 R20, desc[UR12][R4.64+0x18] ;  /* 0x0000180c04147981 */ /* 0x000f68000c1e1b00 */
[----:B------:R-:W5:Y:S04]  /*0780*/  LDG.E.64 R18, desc[UR12][R24.64+0x18] ;  /* 0x0000180c18127981 */ /* 0x000f68000c1e1b00 */
[----:B------:R-:W5:Y:S01]  /*0790*/  LDG.E.64 R16, desc[UR12][R4.64+0x20] ;  /* 0x0000200c04107981 */ /* 0x000f62000c1e1b00 */
[----:B---3--:R-:W-:-:S03]  /*07a0*/  DFMA R12, R12, R14, R26 ;  /* 0x0000000e0c0c722b */ /* 0x008fc6000000001a */
[----:B------:R-:W3:Y:S04]  /*07b0*/  LDG.E.64 R14, desc[UR12][R24.64+0x20] ;  /* 0x0000200c180e7981 */ /* 0x000ee8000c1e1b00 */
[----:B------:R-:W3:Y:S01]  /*07c0*/  LDG.E.64 R26, desc[UR12][R24.64+0x38] ;  /* 0x0000380c181a7981 */ /* 0x000ee2000c1e1b00 */
[----:B--2---:R-:W-:-:S03]  /*07d0*/  DFMA R8, R10, R8, R12 ;  /* 0x000000080a08722b */ /* 0x004fc6000000000c */
[----:B------:R-:W2:Y:S04]  /*07e0*/  LDG.E.64 R12, desc[UR12][R4.64+0x28] ;  /* 0x0000280c040c7981 */ /* 0x000ea8000c1e1b00 */
[----:B------:R-:W2:Y:S01]  /*07f0*/  LDG.E.64 R10, desc[UR12][R24.64+0x28] ;  /* 0x0000280c180a7981 */ /* 0x000ea2000c1e1b00 */
[----:B----4-:R-:W-:-:S03]  /*0800*/  DFMA R22, R6, R22, R8 ;  /* 0x000000160616722b */ /* 0x010fc60000000008 */
[----:B------:R-:W4:Y:S04]  /*0810*/  LDG.E.64 R8, desc[UR12][R4.64+0x30] ;  /* 0x0000300c04087981 */ /* 0x000f28000c1e1b00 */
[----:B------:R-:W4:Y:S04]  /*0820*/  LDG.E.64 R6, desc[UR12][R24.64+0x30] ;  /* 0x0000300c18067981 */ /* 0x000f28000c1e1b00 */
[----:B------:R-:W4:Y:S01]  /*0830*/  LDG.E.64 R4, desc[UR12][R4.64+0x38] ;  /* 0x0000380c04047981 */ /* 0x000f22000c1e1b00 */
[----:B-----5:R-:W-:Y:S01]  /*0840*/  DFMA R18, R18, R20, R22 ;  /* 0x000000141212722b */ /* 0x020fe20000000016 */
[----:B------:R-:W-:-:S07]  /*0850*/  UIADD3 UR4, UPT, UPT, UR4, 0x8, URZ ;  /* 0x0000000804047890 */ /* 0x000fce000fffe0ff */
[----:B---3--:R-:W-:-:S08]  /*0860*/  DFMA R14, R14, R16, R18 ;  /* 0x000000100e0e722b */ /* 0x008fd00000000012 */
[----:B--2---:R-:W-:-:S08]  /*0870*/  DFMA R10, R10, R12, R14 ;  /* 0x0000000c0a0a722b */ /* 0x004fd0000000000e */
[----:B----4-:R-:W-:-:S08]  /*0880*/  DFMA R6, R6, R8, R10 ;  /* 0x000000080606722b */ /* 0x010fd0000000000a */
[----:B------:R-:W-:-:S11]  /*0890*/  DFMA R26, R26, R4, R6 ;  /* 0x000000041a1a722b */ /* 0x000fd60000000006 */
.L_x_57:
[----:B------:R-:W-:Y:S05]  /*08a0*/  BRA.U !UP1, `(.L_x_54) ;  /* 0x0000000109c47547 */ /* 0x000fea000b800000 */
[----:B------:R-:W-:Y:S02]  /*08b0*/  UISETP.GE.U32.AND UP0, UPT, UR6, 0x4, UPT ;  /* 0x000000040600788c */ /* 0x000fe4000bf06070 */
[----:B------:R-:W-:-:S04]  /*08c0*/  ULOP3.LUT UR5, UR7, 0x3, URZ, 0xc0, !UPT ;  /* 0x0000000307057892 */ /* 0x000fc8000f8ec0ff */
[----:B------:R-:W-:-:S03]  /*08d0*/  UISETP.NE.AND UP1, UPT, UR5, URZ, UPT ;  /* 0x000000ff0500728c */ /* 0x000fc6000bf25270 */
[----:B------:R-:W-:Y:S08]  /*08e0*/  BRA.U !UP0, `(.L_x_58) ;  /* 0x0000000108607547 */ /* 0x000ff0000b800000 */
[----:B------:R-:W0:Y:S01]  /*08f0*/  LDC.64 R4, c[0x0][0x380] ;  /* 0x0000e000ff047b82 */ /* 0x000e220000000a00 */
[----:B------:R-:W1:Y:S01]  /*0900*/  LDCU.64 UR6, c[0x0][0x380] ;  /* 0x00007000ff0677ac */ /* 0x000e620008000a00 */
[----:B------:R-:W-:Y:S01]  /*0910*/  VIADD R7, R28, UR4 ;  /* 0x000000041c077c36 */ /* 0x000fe20008000000 */
[----:B------:R-:W-:Y:S02]  /*0920*/  IADD3 R9, PT, PT, R2, UR4, RZ ;  /* 0x0000000402097c10 */ /* 0x000fe4000fffe0ff */
[----:B------:R-:W-:-:S03]  /*0930*/  IADD3 R8, P0, PT, R28, UR4, RZ ;  /* 0x000000041c087c10 */ /* 0x000fc6000ff1e0ff */
[----:B------:R-:W2:Y:S01]  /*0940*/  LDC.64 R22, c[0x0][0x388] ;  /* 0x0000e200ff167b82 */ /* 0x000ea20000000a00 */
[----:B0-----:R-:W-:-:S06]  /*0950*/  IMAD.WIDE.U32 R4, R7, 0x8, R4 ;  /* 0x0000000807047825 */ /* 0x001fcc00078e0004 */
[----:B------:R-:W3:Y:S01]  /*0960*/  LDG.E.64 R4, desc[UR12][R4.64] ;  /* 0x0000000c04047981 */ /* 0x000ee2000c1e1b00 */
[----:B--2---:R-:W-:-:S04]  /*0970*/  IMAD.WIDE R22, R9, 0x8, R22 ;  /* 0x0000000809167825 */ /* 0x004fc800078e0216 */
[----:B------:R-:W-:Y:S01]  /*0980*/  IMAD.X R9, RZ, RZ, RZ, P0 ;  /* 0x000000ffff097224 */ /* 0x000fe200000e06ff */
[C---:B-1----:R-:W-:Y:S01]  /*0990*/  LEA R16, P0, R8.reuse, UR6, 0x3 ;  /* 0x0000000608107c11 */ /* 0x042fe2000f8018ff */
[----:B------:R-:W3:Y:S03]  /*09a0*/  LDG.E.64 R6, desc[UR12][R22.64] ;  /* 0x0000000c16067981 */ /* 0x000ee6000c1e1b00 */
[----:B------:R-:W-:Y:S01]  /*09b0*/  LEA.HI.X R17, R8, UR7, R9, 0x3, P0 ;  /* 0x0000000708117c11 */ /* 0x000fe200080f1c09 */
[----:B------:R-:W2:Y:S04]  /*09c0*/  LDG.E.64 R12, desc[UR12][R22.64+0x10] ;  /* 0x0000100c160c7981 */ /* 0x000ea8000c1e1b00 */
[----:B------:R-:W4:Y:S04]  /*09d0*/  LDG.E.64 R8, desc[UR12][R22.64+0x8] ;  /* 0x0000080c16087981 */ /* 0x000f28000c1e1b00 */
[----:B------:R-:W4:Y:S04]  /*09e0*/  LDG.E.64 R10, desc[UR12][R16.64+0x8] ;  /* 0x0000080c100a7981 */ /* 0x000f28000c1e1b00 */
[----:B------:R-:W2:Y:S04]  /*09f0*/  LDG.E.64 R14, desc[UR12][R16.64+0x10] ;  /* 0x0000100c100e7981 */ /* 0x000ea8000c1e1b00 */
[----:B------:R-:W5:Y:S04]  /*0a00*/  LDG.E.64 R18, desc[UR12][R22.64+0x18] ;  /* 0x0000180c16127981 */ /* 0x000f68000c1e1b00 */
[----:B------:R-:W5:Y:S01]  /*0a10*/  LDG.E.64 R20, desc[UR12][R16.64+0x18] ;  /* 0x0000180c10147981 */ /* 0x000f62000c1e1b00 */
[----:B------:R-:W-:Y:S01]  /*0a20*/  UIADD3 UR4, UPT, UPT, UR4, 0x4, URZ ;  /* 0x0000000404047890 */ /* 0x000fe2000fffe0ff */
[----:B---3--:R-:W-:-:S08]  /*0a30*/  DFMA R6, R4, R6, R26 ;  /* 0x000000060406722b */ /* 0x008fd0000000001a */
[----:B----4-:R-:W-:-:S08]  /*0a40*/  DFMA R6, R10, R8, R6 ;  /* 0x000000080a06722b */ /* 0x010fd00000000006 */
[----:B--2---:R-:W-:-:S08]  /*0a50*/  DFMA R6, R14, R12, R6 ;  /* 0x0000000c0e06722b */ /* 0x004fd00000000006 */
[----:B-----5:R-:W-:-:S11]  /*0a60*/  DFMA R26, R20, R18, R6 ;  /* 0x00000012141a722b */ /* 0x020fd60000000006 */
.L_x_58:
[----:B------:R-:W-:Y:S05]  /*0a70*/  BRA.U !UP1, `(.L_x_54) ;  /* 0x0000000109507547 */ /* 0x000fea000b800000 */
[----:B------:R-:W0:Y:S01]  /*0a80*/  LDC.64 R6, c[0x0][0x380] ;  /* 0x0000e000ff067b82 */ /* 0x000e220000000a00 */
[----:B------:R-:W-:Y:S01]  /*0a90*/  IADD3 R9, PT, PT, R28, UR4, RZ ;  /* 0x000000041c097c10 */ /* 0x000fe2000fffe0ff */
[----:B------:R-:W-:Y:S01]  /*0aa0*/  VIADD R11, R2, UR4 ;  /* 0x00000004020b7c36 */ /* 0x000fe20008000000 */
[----:B------:R-:W-:-:S05]  /*0ab0*/  UIADD3 UR5, UPT, UPT, -UR5, URZ, URZ ;  /* 0x000000ff05057290 */ /* 0x000fca000fffe1ff */
[----:B------:R-:W1:Y:S01]  /*0ac0*/  LDC.64 R4, c[0x0][0x388] ;  /* 0x0000e200ff047b82 */ /* 0x000e620000000a00 */
[----:B0-----:R-:W-:-:S04]  /*0ad0*/  IMAD.WIDE.U32 R6, R9, 0x8, R6 ;  /* 0x0000000809067825 */ /* 0x001fc800078e0006 */
[----:B------:R-:W-:Y:S01]  /*0ae0*/  IMAD.MOV.U32 R10, RZ, RZ, R6 ;  /* 0x000000ffff0a7224 */ /* 0x000fe200078e0006 */
[----:B------:R-:W-:-:S07]  /*0af0*/  MOV R13, R7 ;  /* 0x00000007000d7202 */ /* 0x000fce0000000f00 */
.L_x_59:
[----:B-1----:R-:W-:Y:S01]  /*0b00*/  IMAD.WIDE R6, R11, 0x8, R4 ;  /* 0x000000080b067825 */ /* 0x002fe200078e0204 */
[----:B------:R-:W-:-:S03]  /*0b10*/  MOV R8, R10 ;  /* 0x0000000a00087202 */ /* 0x000fc60000000f00 */
[----:B------:R-:W-:Y:S02]  /*0b20*/  IMAD.MOV.U32 R9, RZ, RZ, R13 ;  /* 0x000000ffff097224 */ /* 0x000fe400078e000d */
[----:B------:R-:W2:Y:S04]  /*0b30*/  LDG.E.64 R6, desc[UR12][R6.64] ;  /* 0x0000000c06067981 */ /* 0x000ea8000c1e1b00 */
[----:B------:R-:W2:Y:S01]  /*0b40*/  LDG.E.64 R8, desc[UR12][R8.64] ;  /* 0x0000000c08087981 */ /* 0x000ea2000c1e1b00 */
[----:B------:R-:W-:Y:S01]  /*0b50*/  UIADD3 UR5, UPT, UPT, UR5, 0x1, URZ ;  /* 0x0000000105057890 */ /* 0x000fe2000fffe0ff */
[----:B------:R-:W-:Y:S02]  /*0b60*/  IADD3 R10, P0, PT, R10, 0x8, RZ ;  /* 0x000000080a0a7810 */ /* 0x000fe40007f1e0ff */
[----:B------:R-:W-:Y:S01]  /*0b70*/  IADD3 R11, PT, PT, R11, 0x1, RZ ;  /* 0x000000010b0b7810 */ /* 0x000fe20007ffe0ff */
[----:B------:R-:W-:Y:S01]  /*0b80*/  UISETP.NE.AND UP0, UPT, UR5, URZ, UPT ;  /* 0x000000ff0500728c */ /* 0x000fe2000bf05270 */
[----:B------:R-:W-:Y:S01]  /*0b90*/  IADD3.X R13, PT, PT, RZ, R13, RZ, P0, !PT ;  /* 0x0000000dff0d7210 */ /* 0x000fe200007fe4ff */
[----:B--2---:R-:W-:-:S07]  /*0ba0*/  DFMA R26, R8, R6, R26 ;  /* 0x00000006081a722b */ /* 0x004fce000000001a */
[----:B------:R-:W-:Y:S05]  /*0bb0*/  BRA.U UP0, `(.L_x_59) ;  /* 0xfffffffd00d07547 */ /* 0x000fea000b83ffff */
.L_x_54:
[----:B------:R-:W0:Y:S01]  /*0bc0*/  LDC.64 R4, c[0x0][0x390] ;  /* 0x0000e400ff047b82 */ /* 0x000e220000000a00 */
[----:B------:R-:W-:-:S04]  /*0bd0*/  IMAD R3, R3, UR11, R0 ;  /* 0x0000000b03037c24 */ /* 0x000fc8000f8e0200 */
[----:B0-----:R-:W-:-:S05]  /*0be0*/  IMAD.WIDE R2, R3, 0x8, R4 ;  /* 0x0000000803027825 */ /* 0x001fca00078e0204 */
[----:B------:R-:W-:Y:S01]  /*0bf0*/  STG.E.64 desc[UR12][R2.64], R26 ;  /* 0x0000001a02007986 */ /* 0x000fe2000c101b0c */
[----:B------:R-:W-:Y:S05]  /*0c00*/  EXIT ;  /* 0x000000000000794d */ /* 0x000fea0003800000 */
.L_x_60:
        /* <DEDUP_REMOVED lines=15> */
.L_x_66:


//--------------------- .nv.shared.reserved.0     --------------------------
	.section	.nv.shared.reserved.0,"aw",@nobits
	.weak		__nv_reservedSMEM_offset_0_alias
	.size		__nv_reservedSMEM_offset_0_alias, 0, 64
	.other		__nv_reservedSMEM_offset_0_alias,@"STO_CUDA_RESERVED_SHARED STV_DEFAULT"
__nv_reservedSMEM_offset_0_alias:
	.zero		0
	.zero		64


//--------------------- .nv.constant0._Z7softmaxPdii --------------------------
	.section	.nv.constant0._Z7softmaxPdii,"a",@progbits
	.sectionflags	@""
	.align	4
.nv.constant0._Z7softmaxPdii:
	.zero		912


//--------------------- .nv.constant0._Z19multiplica_matrizesPdS_S_iiid --------------------------
	.section	.nv.constant0._Z19multiplica_matrizesPdS_S_iiid,"a",@progbits
	.sectionflags	@""
	.align	4
.nv.constant0._Z19multiplica_matrizesPdS_S_iiid:
	.zero		944


//--------------------- .nv.constant0._Z8transporPdS_ii --------------------------
	.section	.nv.constant0._Z8transporPdS_ii,"a",@progbits
	.sectionflags	@""
	.align	4
.nv.constant0._Z8transporPdS_ii:
	.zero		920


//--------------------- .nv.constant0._Z20transformacao_linearPdS_S_iii --------------------------
	.section	.nv.constant0._Z20transformacao_linearPdS_S_iii,"a",@progbits
	.sectionflags	@""
	.align	4
.nv.constant0._Z20transformacao_linearPdS_S_iii:
	.zero		932


//--------------------- SYMBOLS --------------------------

	.type		.nv.reservedSmem.offset0,@object
	.size		.nv.reservedSmem.offset0,0x4
